//
// Generated by NVIDIA NVVM Compiler
//
// Compiler Build ID: CL-36424714
// Cuda compilation tools, release 13.0, V13.0.88
// Based on NVVM 20.0.0
//

.version 9.0
.target sm_100
.address_size 64

	// .globl	_ZN3cub18CUB_300001_SM_10006detail11EmptyKernelIvEEvv
.global .align 1 .b8 _ZN34_INTERNAL_33f5e5ca_4_k_cu_506dc4984cuda3std3__45__cpo5beginE[1];
.global .align 1 .b8 _ZN34_INTERNAL_33f5e5ca_4_k_cu_506dc4984cuda3std3__45__cpo3endE[1];
.global .align 1 .b8 _ZN34_INTERNAL_33f5e5ca_4_k_cu_506dc4984cuda3std3__45__cpo6cbeginE[1];
.global .align 1 .b8 _ZN34_INTERNAL_33f5e5ca_4_k_cu_506dc4984cuda3std3__45__cpo4cendE[1];
.global .align 1 .b8 _ZN34_INTERNAL_33f5e5ca_4_k_cu_506dc4984cuda3std3__45__cpo6rbeginE[1];
.global .align 1 .b8 _ZN34_INTERNAL_33f5e5ca_4_k_cu_506dc4984cuda3std3__45__cpo4rendE[1];
.global .align 1 .b8 _ZN34_INTERNAL_33f5e5ca_4_k_cu_506dc4984cuda3std3__45__cpo7crbeginE[1];
.global .align 1 .b8 _ZN34_INTERNAL_33f5e5ca_4_k_cu_506dc4984cuda3std3__45__cpo5crendE[1];
.global .align 1 .b8 _ZN34_INTERNAL_33f5e5ca_4_k_cu_506dc4984cuda3std3__436_GLOBAL__N__33f5e5ca_4_k_cu_506dc4986ignoreE[1];
.global .align 1 .b8 _ZN34_INTERNAL_33f5e5ca_4_k_cu_506dc4984cuda3std3__419piecewise_constructE[1];
.global .align 1 .b8 _ZN34_INTERNAL_33f5e5ca_4_k_cu_506dc4984cuda3std3__48in_placeE[1];
.global .align 1 .b8 _ZN34_INTERNAL_33f5e5ca_4_k_cu_506dc4984cuda3std3__420unreachable_sentinelE[1];
.global .align 1 .b8 _ZN34_INTERNAL_33f5e5ca_4_k_cu_506dc4984cuda3std3__47nulloptE[1];
.global .align 1 .b8 _ZN34_INTERNAL_33f5e5ca_4_k_cu_506dc4984cuda3std3__48unexpectE[1];
.global .align 1 .b8 _ZN34_INTERNAL_33f5e5ca_4_k_cu_506dc4984cuda3std6ranges3__45__cpo4swapE[1];
.global .align 1 .b8 _ZN34_INTERNAL_33f5e5ca_4_k_cu_506dc4984cuda3std6ranges3__45__cpo9iter_moveE[1];
.global .align 1 .b8 _ZN34_INTERNAL_33f5e5ca_4_k_cu_506dc4984cuda3std6ranges3__45__cpo5beginE[1];
.global .align 1 .b8 _ZN34_INTERNAL_33f5e5ca_4_k_cu_506dc4984cuda3std6ranges3__45__cpo3endE[1];
.global .align 1 .b8 _ZN34_INTERNAL_33f5e5ca_4_k_cu_506dc4984cuda3std6ranges3__45__cpo6cbeginE[1];
.global .align 1 .b8 _ZN34_INTERNAL_33f5e5ca_4_k_cu_506dc4984cuda3std6ranges3__45__cpo4cendE[1];
.global .align 1 .b8 _ZN34_INTERNAL_33f5e5ca_4_k_cu_506dc4984cuda3std6ranges3__45__cpo7advanceE[1];
.global .align 1 .b8 _ZN34_INTERNAL_33f5e5ca_4_k_cu_506dc4984cuda3std6ranges3__45__cpo9iter_swapE[1];
.global .align 1 .b8 _ZN34_INTERNAL_33f5e5ca_4_k_cu_506dc4984cuda3std6ranges3__45__cpo4nextE[1];
.global .align 1 .b8 _ZN34_INTERNAL_33f5e5ca_4_k_cu_506dc4984cuda3std6ranges3__45__cpo4prevE[1];
.global .align 1 .b8 _ZN34_INTERNAL_33f5e5ca_4_k_cu_506dc4984cuda3std6ranges3__45__cpo4dataE[1];
.global .align 1 .b8 _ZN34_INTERNAL_33f5e5ca_4_k_cu_506dc4984cuda3std6ranges3__45__cpo5cdataE[1];
.global .align 1 .b8 _ZN34_INTERNAL_33f5e5ca_4_k_cu_506dc4984cuda3std6ranges3__45__cpo4sizeE[1];
.global .align 1 .b8 _ZN34_INTERNAL_33f5e5ca_4_k_cu_506dc4984cuda3std6ranges3__45__cpo5ssizeE[1];
.global .align 1 .b8 _ZN34_INTERNAL_33f5e5ca_4_k_cu_506dc4984cuda3std6ranges3__45__cpo8distanceE[1];
.global .align 1 .b8 _ZN34_INTERNAL_33f5e5ca_4_k_cu_506dc4986thrust24THRUST_300001_SM_1000_NS8cuda_cub3parE[1];
.global .align 1 .b8 _ZN34_INTERNAL_33f5e5ca_4_k_cu_506dc4986thrust24THRUST_300001_SM_1000_NS8cuda_cub10par_nosyncE[1];
.global .align 1 .b8 _ZN34_INTERNAL_33f5e5ca_4_k_cu_506dc4986thrust24THRUST_300001_SM_1000_NS6system6detail10sequential3seqE[1];
.global .align 1 .b8 _ZN34_INTERNAL_33f5e5ca_4_k_cu_506dc4986thrust24THRUST_300001_SM_1000_NS12placeholders2_1E[1];
.global .align 1 .b8 _ZN34_INTERNAL_33f5e5ca_4_k_cu_506dc4986thrust24THRUST_300001_SM_1000_NS12placeholders2_2E[1];
.global .align 1 .b8 _ZN34_INTERNAL_33f5e5ca_4_k_cu_506dc4986thrust24THRUST_300001_SM_1000_NS12placeholders2_3E[1];
.global .align 1 .b8 _ZN34_INTERNAL_33f5e5ca_4_k_cu_506dc4986thrust24THRUST_300001_SM_1000_NS12placeholders2_4E[1];
.global .align 1 .b8 _ZN34_INTERNAL_33f5e5ca_4_k_cu_506dc4986thrust24THRUST_300001_SM_1000_NS12placeholders2_5E[1];
.global .align 1 .b8 _ZN34_INTERNAL_33f5e5ca_4_k_cu_506dc4986thrust24THRUST_300001_SM_1000_NS12placeholders2_6E[1];
.global .align 1 .b8 _ZN34_INTERNAL_33f5e5ca_4_k_cu_506dc4986thrust24THRUST_300001_SM_1000_NS12placeholders2_7E[1];
.global .align 1 .b8 _ZN34_INTERNAL_33f5e5ca_4_k_cu_506dc4986thrust24THRUST_300001_SM_1000_NS12placeholders2_8E[1];
.global .align 1 .b8 _ZN34_INTERNAL_33f5e5ca_4_k_cu_506dc4986thrust24THRUST_300001_SM_1000_NS12placeholders2_9E[1];
.global .align 1 .b8 _ZN34_INTERNAL_33f5e5ca_4_k_cu_506dc4986thrust24THRUST_300001_SM_1000_NS12placeholders3_10E[1];
.global .align 1 .b8 _ZN34_INTERNAL_33f5e5ca_4_k_cu_506dc4986thrust24THRUST_300001_SM_1000_NS3seqE[1];

.visible .entry _ZN3cub18CUB_300001_SM_10006detail11EmptyKernelIvEEvv()
{


	ret;

}
	// .globl	_ZN3cub18CUB_300001_SM_10006detail8for_each13static_kernelINS2_12policy_hub_t12policy_500_tEmN6thrust24THRUST_300001_SM_1000_NS8cuda_cub20__uninitialized_fill7functorINS7_10device_ptrIiEEiEEEEvT0_T1_
.visible .entry _ZN3cub18CUB_300001_SM_10006detail8for_each13static_kernelINS2_12policy_hub_t12policy_500_tEmN6thrust24THRUST_300001_SM_1000_NS8cuda_cub20__uninitialized_fill7functorINS7_10device_ptrIiEEiEEEEvT0_T1_(
	.param .u64 _ZN3cub18CUB_300001_SM_10006detail8for_each13static_kernelINS2_12policy_hub_t12policy_500_tEmN6thrust24THRUST_300001_SM_1000_NS8cuda_cub20__uninitialized_fill7functorINS7_10device_ptrIiEEiEEEEvT0_T1__param_0,
	.param .align 8 .b8 _ZN3cub18CUB_300001_SM_10006detail8for_each13static_kernelINS2_12policy_hub_t12policy_500_tEmN6thrust24THRUST_300001_SM_1000_NS8cuda_cub20__uninitialized_fill7functorINS7_10device_ptrIiEEiEEEEvT0_T1__param_1[16]
)
.maxntid 256
{
	.reg .pred 	%p<4>;
	.reg .b16 	%rs<5>;
	.reg .b32 	%r<12>;
	.reg .b64 	%rd<16>;

	ld.param.u32 	%r3, [_ZN3cub18CUB_300001_SM_10006detail8for_each13static_kernelINS2_12policy_hub_t12policy_500_tEmN6thrust24THRUST_300001_SM_1000_NS8cuda_cub20__uninitialized_fill7functorINS7_10device_ptrIiEEiEEEEvT0_T1__param_1+8];
	ld.param.u64 	%rd4, [_ZN3cub18CUB_300001_SM_10006detail8for_each13static_kernelINS2_12policy_hub_t12policy_500_tEmN6thrust24THRUST_300001_SM_1000_NS8cuda_cub20__uninitialized_fill7functorINS7_10device_ptrIiEEiEEEEvT0_T1__param_1];
	ld.param.u64 	%rd5, [_ZN3cub18CUB_300001_SM_10006detail8for_each13static_kernelINS2_12policy_hub_t12policy_500_tEmN6thrust24THRUST_300001_SM_1000_NS8cuda_cub20__uninitialized_fill7functorINS7_10device_ptrIiEEiEEEEvT0_T1__param_0];
	mov.u32 	%r9, %ctaid.x;
	mul.wide.u32 	%rd1, %r9, 512;
	sub.s64 	%rd2, %rd5, %rd1;
	setp.lt.u64 	%p1, %rd2, 512;
	@%p1 bra 	$L__BB1_2;
	mov.u32 	%r11, %tid.x;
	cvta.to.global.u64 	%rd11, %rd4;
	cvt.u64.u32 	%rd12, %r11;
	add.s64 	%rd13, %rd1, %rd12;
	shl.b64 	%rd14, %rd13, 2;
	add.s64 	%rd15, %rd11, %rd14;
	st.global.u32 	[%rd15], %r3;
	st.global.u32 	[%rd15+1024], %r3;
	bra.uni 	$L__BB1_6;
$L__BB1_2:
	cvta.to.global.u64 	%rd6, %rd4;
	mov.u32 	%r2, %tid.x;
	cvt.u64.u32 	%rd7, %r2;
	setp.le.u64 	%p2, %rd2, %rd7;
	add.s64 	%rd8, %rd1, %rd7;
	shl.b64 	%rd9, %rd8, 2;
	add.s64 	%rd3, %rd6, %rd9;
	@%p2 bra 	$L__BB1_4;
	st.global.u32 	[%rd3], %r3;
$L__BB1_4:
	add.s32 	%r10, %r2, 256;
	cvt.u64.u32 	%rd10, %r10;
	setp.le.u64 	%p3, %rd2, %rd10;
	@%p3 bra 	$L__BB1_6;
	st.global.u32 	[%rd3+1024], %r3;
$L__BB1_6:
	ret;

}
	// .globl	_ZN3cub18CUB_300001_SM_10006detail8for_each13static_kernelINS2_12policy_hub_t12policy_500_tElN6thrust24THRUST_300001_SM_1000_NS8cuda_cub10__tabulate7functorINS7_6detail15normal_iteratorINS7_10device_ptrIiEEEENS7_6system6detail7generic6detail22compute_sequence_valueIivEElEEEEvT0_T1_
.visible .entry _ZN3cub18CUB_300001_SM_10006detail8for_each13static_kernelINS2_12policy_hub_t12policy_500_tElN6thrust24THRUST_300001_SM_1000_NS8cuda_cub10__tabulate7functorINS7_6detail15normal_iteratorINS7_10device_ptrIiEEEENS7_6system6detail7generic6detail22compute_sequence_valueIivEElEEEEvT0_T1_(
	.param .u64 _ZN3cub18CUB_300001_SM_10006detail8for_each13static_kernelINS2_12policy_hub_t12policy_500_tElN6thrust24THRUST_300001_SM_1000_NS8cuda_cub10__tabulate7functorINS7_6detail15normal_iteratorINS7_10device_ptrIiEEEENS7_6system6detail7generic6detail22compute_sequence_valueIivEElEEEEvT0_T1__param_0,
	.param .align 8 .b8 _ZN3cub18CUB_300001_SM_10006detail8for_each13static_kernelINS2_12policy_hub_t12policy_500_tElN6thrust24THRUST_300001_SM_1000_NS8cuda_cub10__tabulate7functorINS7_6detail15normal_iteratorINS7_10device_ptrIiEEEENS7_6system6detail7generic6detail22compute_sequence_valueIivEElEEEEvT0_T1__param_1[16]
)
.maxntid 256
{
	.reg .pred 	%p<4>;
	.reg .b32 	%r<18>;
	.reg .b64 	%rd<20>;

	ld.param.u64 	%rd7, [_ZN3cub18CUB_300001_SM_10006detail8for_each13static_kernelINS2_12policy_hub_t12policy_500_tElN6thrust24THRUST_300001_SM_1000_NS8cuda_cub10__tabulate7functorINS7_6detail15normal_iteratorINS7_10device_ptrIiEEEENS7_6system6detail7generic6detail22compute_sequence_valueIivEElEEEEvT0_T1__param_1];
	ld.param.u64 	%rd8, [_ZN3cub18CUB_300001_SM_10006detail8for_each13static_kernelINS2_12policy_hub_t12policy_500_tElN6thrust24THRUST_300001_SM_1000_NS8cuda_cub10__tabulate7functorINS7_6detail15normal_iteratorINS7_10device_ptrIiEEEENS7_6system6detail7generic6detail22compute_sequence_valueIivEElEEEEvT0_T1__param_0];
	ld.param.v2.u32 	{%r3, %r4}, [_ZN3cub18CUB_300001_SM_10006detail8for_each13static_kernelINS2_12policy_hub_t12policy_500_tElN6thrust24THRUST_300001_SM_1000_NS8cuda_cub10__tabulate7functorINS7_6detail15normal_iteratorINS7_10device_ptrIiEEEENS7_6system6detail7generic6detail22compute_sequence_valueIivEElEEEEvT0_T1__param_1+8];
	mov.u32 	%r5, %ctaid.x;
	mul.wide.u32 	%rd1, %r5, 512;
	sub.s64 	%rd2, %rd8, %rd1;
	setp.lt.s64 	%p1, %rd2, 512;
	@%p1 bra 	$L__BB2_2;
	mov.u32 	%r13, %tid.x;
	cvta.to.global.u64 	%rd15, %rd7;
	cvt.u64.u32 	%rd16, %r13;
	add.s64 	%rd17, %rd1, %rd16;
	cvt.u32.u64 	%r14, %rd17;
	mad.lo.s32 	%r15, %r4, %r14, %r3;
	shl.b64 	%rd18, %rd17, 2;
	add.s64 	%rd19, %rd15, %rd18;
	st.global.u32 	[%rd19], %r15;
	add.s32 	%r16, %r14, 256;
	mad.lo.s32 	%r17, %r4, %r16, %r3;
	st.global.u32 	[%rd19+1024], %r17;
	bra.uni 	$L__BB2_6;
$L__BB2_2:
	cvta.to.global.u64 	%rd3, %rd7;
	mov.u32 	%r6, %tid.x;
	cvt.s64.s32 	%rd4, %rd2;
	cvt.u64.u32 	%rd5, %r6;
	setp.le.s64 	%p2, %rd4, %rd5;
	@%p2 bra 	$L__BB2_4;
	add.s64 	%rd9, %rd1, %rd5;
	cvt.u32.u64 	%r7, %rd9;
	mad.lo.s32 	%r8, %r4, %r7, %r3;
	shl.b64 	%rd10, %rd9, 2;
	add.s64 	%rd11, %rd3, %rd10;
	st.global.u32 	[%rd11], %r8;
$L__BB2_4:
	cvt.u32.u64 	%r9, %rd5;
	add.s32 	%r10, %r9, 256;
	cvt.u64.u32 	%rd6, %r10;
	setp.le.s64 	%p3, %rd4, %rd6;
	@%p3 bra 	$L__BB2_6;
	add.s64 	%rd12, %rd1, %rd6;
	shl.b64 	%rd13, %rd12, 2;
	cvt.u32.u64 	%r11, %rd12;
	mad.lo.s32 	%r12, %r4, %r11, %r3;
	add.s64 	%rd14, %rd13, %rd3;
	st.global.u32 	[%rd14], %r12;
$L__BB2_6:
	ret;

}
	// .globl	_ZN3cub18CUB_300001_SM_10006detail8for_each13static_kernelINS2_12policy_hub_t12policy_500_tEmN6thrust24THRUST_300001_SM_1000_NS8cuda_cub20__uninitialized_fill7functorINS7_10device_ptrI6float4EESC_EEEEvT0_T1_
.visible .entry _ZN3cub18CUB_300001_SM_10006detail8for_each13static_kernelINS2_12policy_hub_t12policy_500_tEmN6thrust24THRUST_300001_SM_1000_NS8cuda_cub20__uninitialized_fill7functorINS7_10device_ptrI6float4EESC_EEEEvT0_T1_(
	.param .u64 _ZN3cub18CUB_300001_SM_10006detail8for_each13static_kernelINS2_12policy_hub_t12policy_500_tEmN6thrust24THRUST_300001_SM_1000_NS8cuda_cub20__uninitialized_fill7functorINS7_10device_ptrI6float4EESC_EEEEvT0_T1__param_0,
	.param .align 16 .b8 _ZN3cub18CUB_300001_SM_10006detail8for_each13static_kernelINS2_12policy_hub_t12policy_500_tEmN6thrust24THRUST_300001_SM_1000_NS8cuda_cub20__uninitialized_fill7functorINS7_10device_ptrI6float4EESC_EEEEvT0_T1__param_1[32]
)
.maxntid 256
{
	.reg .pred 	%p<4>;
	.reg .b16 	%rs<9>;
	.reg .b32 	%r<15>;
	.reg .b32 	%f<9>;
	.reg .b64 	%rd<16>;

	ld.param.u64 	%rd4, [_ZN3cub18CUB_300001_SM_10006detail8for_each13static_kernelINS2_12policy_hub_t12policy_500_tEmN6thrust24THRUST_300001_SM_1000_NS8cuda_cub20__uninitialized_fill7functorINS7_10device_ptrI6float4EESC_EEEEvT0_T1__param_1];
	ld.param.u64 	%rd5, [_ZN3cub18CUB_300001_SM_10006detail8for_each13static_kernelINS2_12policy_hub_t12policy_500_tEmN6thrust24THRUST_300001_SM_1000_NS8cuda_cub20__uninitialized_fill7functorINS7_10device_ptrI6float4EESC_EEEEvT0_T1__param_0];
	ld.param.v4.f32 	{%f5, %f6, %f7, %f8}, [_ZN3cub18CUB_300001_SM_10006detail8for_each13static_kernelINS2_12policy_hub_t12policy_500_tEmN6thrust24THRUST_300001_SM_1000_NS8cuda_cub20__uninitialized_fill7functorINS7_10device_ptrI6float4EESC_EEEEvT0_T1__param_1+16];
	mov.u32 	%r12, %ctaid.x;
	mul.wide.u32 	%rd1, %r12, 512;
	sub.s64 	%rd2, %rd5, %rd1;
	setp.lt.u64 	%p1, %rd2, 512;
	@%p1 bra 	$L__BB3_2;
	mov.u32 	%r14, %tid.x;
	cvta.to.global.u64 	%rd11, %rd4;
	cvt.u64.u32 	%rd12, %r14;
	add.s64 	%rd13, %rd1, %rd12;
	shl.b64 	%rd14, %rd13, 4;
	add.s64 	%rd15, %rd11, %rd14;
	st.global.v4.f32 	[%rd15], {%f5, %f6, %f7, %f8};
	st.global.v4.f32 	[%rd15+4096], {%f5, %f6, %f7, %f8};
	bra.uni 	$L__BB3_6;
$L__BB3_2:
	cvta.to.global.u64 	%rd6, %rd4;
	mov.u32 	%r1, %tid.x;
	cvt.u64.u32 	%rd7, %r1;
	setp.le.u64 	%p2, %rd2, %rd7;
	add.s64 	%rd8, %rd1, %rd7;
	shl.b64 	%rd9, %rd8, 4;
	add.s64 	%rd3, %rd6, %rd9;
	@%p2 bra 	$L__BB3_4;
	st.global.v4.f32 	[%rd3], {%f5, %f6, %f7, %f8};
$L__BB3_4:
	add.s32 	%r13, %r1, 256;
	cvt.u64.u32 	%rd10, %r13;
	setp.le.u64 	%p3, %rd2, %rd10;
	@%p3 bra 	$L__BB3_6;
	st.global.v4.f32 	[%rd3+4096], {%f5, %f6, %f7, %f8};
$L__BB3_6:
	ret;

}
	// .globl	_ZN3cub18CUB_300001_SM_10006detail8for_each13static_kernelINS2_12policy_hub_t12policy_500_tElNS2_12op_wrapper_tIl14functor_thrustN6thrust24THRUST_300001_SM_1000_NS6detail15normal_iteratorINS9_10device_ptrIiEEEEEEEEvT0_T1_
.visible .entry _ZN3cub18CUB_300001_SM_10006detail8for_each13static_kernelINS2_12policy_hub_t12policy_500_tElNS2_12op_wrapper_tIl14functor_thrustN6thrust24THRUST_300001_SM_1000_NS6detail15normal_iteratorINS9_10device_ptrIiEEEEEEEEvT0_T1_(
	.param .u64 _ZN3cub18CUB_300001_SM_10006detail8for_each13static_kernelINS2_12policy_hub_t12policy_500_tElNS2_12op_wrapper_tIl14functor_thrustN6thrust24THRUST_300001_SM_1000_NS6detail15normal_iteratorINS9_10device_ptrIiEEEEEEEEvT0_T1__param_0,
	.param .align 16 .b8 _ZN3cub18CUB_300001_SM_10006detail8for_each13static_kernelINS2_12policy_hub_t12policy_500_tElNS2_12op_wrapper_tIl14functor_thrustN6thrust24THRUST_300001_SM_1000_NS6detail15normal_iteratorINS9_10device_ptrIiEEEEEEEEvT0_T1__param_1[64]
)
.maxntid 256
{
	.reg .pred 	%p<8>;
	.reg .b16 	%rs<17>;
	.reg .b32 	%r<35>;
	.reg .b32 	%f<65>;
	.reg .b64 	%rd<68>;

	ld.param.u64 	%rd18, [_ZN3cub18CUB_300001_SM_10006detail8for_each13static_kernelINS2_12policy_hub_t12policy_500_tElNS2_12op_wrapper_tIl14functor_thrustN6thrust24THRUST_300001_SM_1000_NS6detail15normal_iteratorINS9_10device_ptrIiEEEEEEEEvT0_T1__param_1+48];
	ld.param.u32 	%r3, [_ZN3cub18CUB_300001_SM_10006detail8for_each13static_kernelINS2_12policy_hub_t12policy_500_tElNS2_12op_wrapper_tIl14functor_thrustN6thrust24THRUST_300001_SM_1000_NS6detail15normal_iteratorINS9_10device_ptrIiEEEEEEEEvT0_T1__param_1+16];
	ld.param.u64 	%rd14, [_ZN3cub18CUB_300001_SM_10006detail8for_each13static_kernelINS2_12policy_hub_t12policy_500_tElNS2_12op_wrapper_tIl14functor_thrustN6thrust24THRUST_300001_SM_1000_NS6detail15normal_iteratorINS9_10device_ptrIiEEEEEEEEvT0_T1__param_1];
	ld.param.u64 	%rd19, [_ZN3cub18CUB_300001_SM_10006detail8for_each13static_kernelINS2_12policy_hub_t12policy_500_tElNS2_12op_wrapper_tIl14functor_thrustN6thrust24THRUST_300001_SM_1000_NS6detail15normal_iteratorINS9_10device_ptrIiEEEEEEEEvT0_T1__param_0];
	ld.param.v2.u64 	{%rd16, %rd17}, [_ZN3cub18CUB_300001_SM_10006detail8for_each13static_kernelINS2_12policy_hub_t12policy_500_tElNS2_12op_wrapper_tIl14functor_thrustN6thrust24THRUST_300001_SM_1000_NS6detail15normal_iteratorINS9_10device_ptrIiEEEEEEEEvT0_T1__param_1+32];
	mov.u32 	%r24, %ctaid.x;
	mul.wide.u32 	%rd1, %r24, 512;
	sub.s64 	%rd2, %rd19, %rd1;
	setp.lt.s64 	%p1, %rd2, 512;
	@%p1 bra 	$L__BB4_4;
	cvta.to.global.u64 	%rd3, %rd14;
	cvta.to.global.u64 	%rd4, %rd16;
	cvta.to.global.u64 	%rd5, %rd17;
	cvta.to.global.u64 	%rd6, %rd18;
	mov.u32 	%r1, %tid.x;
	setp.ne.s32 	%p7, %r3, 0;
	@%p7 bra 	$L__BB4_3;
	cvt.u64.u32 	%rd56, %r1;
	add.s64 	%rd57, %rd1, %rd56;
	shl.b64 	%rd58, %rd57, 2;
	add.s64 	%rd59, %rd3, %rd58;
	ld.global.u32 	%r33, [%rd59];
	mul.wide.s32 	%rd60, %r33, 16;
	add.s64 	%rd61, %rd6, %rd60;
	add.s64 	%rd62, %rd5, %rd60;
	ld.global.v4.f32 	{%f49, %f50, %f51, %f52}, [%rd62];
	ld.global.v4.f32 	{%f53, %f54, %f55, %f56}, [%rd61];
	add.s64 	%rd63, %rd4, %rd60;
	st.global.v4.f32 	[%rd63], {%f53, %f54, %f55, %f56};
	st.global.v4.f32 	[%rd62], {%f49, %f50, %f51, %f52};
	ld.global.u32 	%r34, [%rd59+1024];
	mul.wide.s32 	%rd64, %r34, 16;
	add.s64 	%rd65, %rd6, %rd64;
	add.s64 	%rd66, %rd5, %rd64;
	ld.global.v4.f32 	{%f57, %f58, %f59, %f60}, [%rd66];
	ld.global.v4.f32 	{%f61, %f62, %f63, %f64}, [%rd65];
	add.s64 	%rd67, %rd4, %rd64;
	st.global.v4.f32 	[%rd67], {%f61, %f62, %f63, %f64};
	st.global.v4.f32 	[%rd66], {%f57, %f58, %f59, %f60};
	bra.uni 	$L__BB4_13;
$L__BB4_3:
	cvt.u64.u32 	%rd44, %r1;
	add.s64 	%rd45, %rd1, %rd44;
	shl.b64 	%rd46, %rd45, 2;
	add.s64 	%rd47, %rd3, %rd46;
	ld.global.u32 	%r31, [%rd47];
	mul.wide.s32 	%rd48, %r31, 16;
	add.s64 	%rd49, %rd4, %rd48;
	add.s64 	%rd50, %rd5, %rd48;
	ld.global.v4.f32 	{%f33, %f34, %f35, %f36}, [%rd50];
	ld.global.v4.f32 	{%f37, %f38, %f39, %f40}, [%rd49];
	add.s64 	%rd51, %rd6, %rd48;
	st.global.v4.f32 	[%rd51], {%f37, %f38, %f39, %f40};
	st.global.v4.f32 	[%rd50], {%f33, %f34, %f35, %f36};
	ld.global.u32 	%r32, [%rd47+1024];
	mul.wide.s32 	%rd52, %r32, 16;
	add.s64 	%rd53, %rd4, %rd52;
	add.s64 	%rd54, %rd5, %rd52;
	ld.global.v4.f32 	{%f41, %f42, %f43, %f44}, [%rd54];
	ld.global.v4.f32 	{%f45, %f46, %f47, %f48}, [%rd53];
	add.s64 	%rd55, %rd6, %rd52;
	st.global.v4.f32 	[%rd55], {%f45, %f46, %f47, %f48};
	st.global.v4.f32 	[%rd54], {%f41, %f42, %f43, %f44};
	bra.uni 	$L__BB4_13;
$L__BB4_4:
	cvta.to.global.u64 	%rd7, %rd14;
	cvta.to.global.u64 	%rd8, %rd16;
	cvta.to.global.u64 	%rd9, %rd17;
	cvta.to.global.u64 	%rd10, %rd18;
	mov.u32 	%r2, %tid.x;
	cvt.s64.s32 	%rd11, %rd2;
	setp.ne.s32 	%p2, %r3, 0;
	@%p2 bra 	$L__BB4_9;
	cvt.u64.u32 	%rd32, %r2;
	setp.le.s64 	%p5, %rd11, %rd32;
	add.s64 	%rd33, %rd1, %rd32;
	shl.b64 	%rd34, %rd33, 2;
	add.s64 	%rd12, %rd7, %rd34;
	@%p5 bra 	$L__BB4_7;
	ld.global.u32 	%r28, [%rd12];
	mul.wide.s32 	%rd35, %r28, 16;
	add.s64 	%rd36, %rd10, %rd35;
	add.s64 	%rd37, %rd9, %rd35;
	ld.global.v4.f32 	{%f17, %f18, %f19, %f20}, [%rd37];
	ld.global.v4.f32 	{%f21, %f22, %f23, %f24}, [%rd36];
	add.s64 	%rd38, %rd8, %rd35;
	st.global.v4.f32 	[%rd38], {%f21, %f22, %f23, %f24};
	st.global.v4.f32 	[%rd37], {%f17, %f18, %f19, %f20};
$L__BB4_7:
	add.s32 	%r29, %r2, 256;
	cvt.u64.u32 	%rd39, %r29;
	setp.le.s64 	%p6, %rd11, %rd39;
	@%p6 bra 	$L__BB4_13;
	ld.global.u32 	%r30, [%rd12+1024];
	mul.wide.s32 	%rd40, %r30, 16;
	add.s64 	%rd41, %rd10, %rd40;
	add.s64 	%rd42, %rd9, %rd40;
	ld.global.v4.f32 	{%f25, %f26, %f27, %f28}, [%rd42];
	ld.global.v4.f32 	{%f29, %f30, %f31, %f32}, [%rd41];
	add.s64 	%rd43, %rd8, %rd40;
	st.global.v4.f32 	[%rd43], {%f29, %f30, %f31, %f32};
	st.global.v4.f32 	[%rd42], {%f25, %f26, %f27, %f28};
	bra.uni 	$L__BB4_13;
$L__BB4_9:
	cvt.u64.u32 	%rd20, %r2;
	setp.le.s64 	%p3, %rd11, %rd20;
	add.s64 	%rd21, %rd1, %rd20;
	shl.b64 	%rd22, %rd21, 2;
	add.s64 	%rd13, %rd7, %rd22;
	@%p3 bra 	$L__BB4_11;
	ld.global.u32 	%r25, [%rd13];
	mul.wide.s32 	%rd23, %r25, 16;
	add.s64 	%rd24, %rd8, %rd23;
	add.s64 	%rd25, %rd9, %rd23;
	ld.global.v4.f32 	{%f1, %f2, %f3, %f4}, [%rd25];
	ld.global.v4.f32 	{%f5, %f6, %f7, %f8}, [%rd24];
	add.s64 	%rd26, %rd10, %rd23;
	st.global.v4.f32 	[%rd26], {%f5, %f6, %f7, %f8};
	st.global.v4.f32 	[%rd25], {%f1, %f2, %f3, %f4};
$L__BB4_11:
	add.s32 	%r26, %r2, 256;
	cvt.u64.u32 	%rd27, %r26;
	setp.le.s64 	%p4, %rd11, %rd27;
	@%p4 bra 	$L__BB4_13;
	ld.global.u32 	%r27, [%rd13+1024];
	mul.wide.s32 	%rd28, %r27, 16;
	add.s64 	%rd29, %rd8, %rd28;
	add.s64 	%rd30, %rd9, %rd28;
	ld.global.v4.f32 	{%f9, %f10, %f11, %f12}, [%rd30];
	ld.global.v4.f32 	{%f13, %f14, %f15, %f16}, [%rd29];
	add.s64 	%rd31, %rd10, %rd28;
	st.global.v4.f32 	[%rd31], {%f13, %f14, %f15, %f16};
	st.global.v4.f32 	[%rd30], {%f9, %f10, %f11, %f12};
$L__BB4_13:
	ret;

}


// ===== COMPILED SASS (sm_100) =====

	.target	sm_100

	.elftype	@"ET_EXEC"


//--------------------- .note.nv.tkinfo           --------------------------
	.section	.note.nv.tkinfo,"",@"SHT_NOTE"
	.sectionflags	@"SHF_NOTE_NV_TKINFO"
	.tkinfo
        /*0018*/ 	.word	0x00000002
        /*0030*/ 	.string	""
        /*0030*/ 	.string	"ptxas"
        /*0030*/ 	.string	"Cuda compilation tools, release 13.0, V13.0.88"
        /*0030*/ 	.string	"Build cuda_13.0.r13.0/compiler.36424714_0"
        /*0030*/ 	.string	"-arch sm_100 -m 64 "



//--------------------- .note.nv.cuinfo           --------------------------
	.section	.note.nv.cuinfo,"",@"SHT_NOTE"
	.sectionflags	@"SHF_NOTE_NV_CUINFO"
        /*0018*/ 	.short	0x0002
        /*001a*/ 	.short	0x0064
        /*001c*/ 	.short	0x0082
	.zero		2


//--------------------- .nv.info                  --------------------------
	.section	.nv.info,"",@"SHT_CUDA_INFO"
	.align	4


	//----- nvinfo : EIATTR_REGCOUNT
	.align		4
        /*0000*/ 	.byte	0x04, 0x2f
        /*0002*/ 	.short	(.L_44 - .L_43)
	.align		4
.L_43:
        /*0004*/ 	.word	index@(_ZN3cub18CUB_300001_SM_10006detail11EmptyKernelIvEEvv)
        /*0008*/ 	.word	0x00000004


	//----- nvinfo : EIATTR_FRAME_SIZE
	.align		4
.L_44:
        /*000c*/ 	.byte	0x04, 0x11
        /*000e*/ 	.short	(.L_46 - .L_45)
	.align		4
.L_45:
        /*0010*/ 	.word	index@(_ZN3cub18CUB_300001_SM_10006detail11EmptyKernelIvEEvv)
        /*0014*/ 	.word	0x00000000


	//----- nvinfo : EIATTR_REGCOUNT
	.align		4
.L_46:
        /*0018*/ 	.byte	0x04, 0x2f
        /*001a*/ 	.short	(.L_48 - .L_47)
	.align		4
.L_47:
        /*001c*/ 	.word	index@(_ZN3cub18CUB_300001_SM_10006detail8for_each13static_kernelINS2_12policy_hub_t12policy_500_tEmN6thrust24THRUST_300001_SM_1000_NS8cuda_cub20__uninitialized_fill7functorINS7_10device_ptrIiEEiEEEEvT0_T1_)
        /*0020*/ 	.word	0x00000008


	//----- nvinfo : EIATTR_FRAME_SIZE
	.align		4
.L_48:
        /*0024*/ 	.byte	0x04, 0x11
        /*0026*/ 	.short	(.L_50 - .L_49)
	.align		4
.L_49:
        /*0028*/ 	.word	index@(_ZN3cub18CUB_300001_SM_10006detail8for_each13static_kernelINS2_12policy_hub_t12policy_500_tEmN6thrust24THRUST_300001_SM_1000_NS8cuda_cub20__uninitialized_fill7functorINS7_10device_ptrIiEEiEEEEvT0_T1_)
        /*002c*/ 	.word	0x00000000


	//----- nvinfo : EIATTR_REGCOUNT
	.align		4
.L_50:
        /*0030*/ 	.byte	0x04, 0x2f
        /*0032*/ 	.short	(.L_52 - .L_51)
	.align		4
.L_51:
        /*0034*/ 	.word	index@(_ZN3cub18CUB_300001_SM_10006detail8for_each13static_kernelINS2_12policy_hub_t12policy_500_tElN6thrust24THRUST_300001_SM_1000_NS8cuda_cub10__tabulate7functorINS7_6detail15normal_iteratorINS7_10device_ptrIiEEEENS7_6system6detail7generic6detail22compute_sequence_valueIivEElEEEEvT0_T1_)
        /*0038*/ 	.word	0x0000000a


	//----- nvinfo : EIATTR_FRAME_SIZE
	.align		4
.L_52:
        /*003c*/ 	.byte	0x04, 0x11
        /*003e*/ 	.short	(.L_54 - .L_53)
	.align		4
.L_53:
        /*0040*/ 	.word	index@(_ZN3cub18CUB_300001_SM_10006detail8for_each13static_kernelINS2_12policy_hub_t12policy_500_tElN6thrust24THRUST_300001_SM_1000_NS8cuda_cub10__tabulate7functorINS7_6detail15normal_iteratorINS7_10device_ptrIiEEEENS7_6system6detail7generic6detail22compute_sequence_valueIivEElEEEEvT0_T1_)
        /*0044*/ 	.word	0x00000000


	//----- nvinfo : EIATTR_REGCOUNT
	.align		4
.L_54:
        /*0048*/ 	.byte	0x04, 0x2f
        /*004a*/ 	.short	(.L_56 - .L_55)
	.align		4
.L_55:
        /*004c*/ 	.word	index@(_ZN3cub18CUB_300001_SM_10006detail8for_each13static_kernelINS2_12policy_hub_t12policy_500_tEmN6thrust24THRUST_300001_SM_1000_NS8cuda_cub20__uninitialized_fill7functorINS7_10device_ptrI6float4EESC_EEEEvT0_T1_)
        /*0050*/ 	.word	0x0000000b


	//----- nvinfo : EIATTR_FRAME_SIZE
	.align		4
.L_56:
        /*0054*/ 	.byte	0x04, 0x11
        /*0056*/ 	.short	(.L_58 - .L_57)
	.align		4
.L_57:
        /*0058*/ 	.word	index@(_ZN3cub18CUB_300001_SM_10006detail8for_each13static_kernelINS2_12policy_hub_t12policy_500_tEmN6thrust24THRUST_300001_SM_1000_NS8cuda_cub20__uninitialized_fill7functorINS7_10device_ptrI6float4EESC_EEEEvT0_T1_)
        /*005c*/ 	.word	0x00000000


	//----- nvinfo : EIATTR_REGCOUNT
	.align		4
.L_58:
        /*0060*/ 	.byte	0x04, 0x2f
        /*0062*/ 	.short	(.L_60 - .L_59)
	.align		4
.L_59:
        /*0064*/ 	.word	index@(_ZN3cub18CUB_300001_SM_10006detail8for_each13static_kernelINS2_12policy_hub_t12policy_500_tElNS2_12op_wrapper_tIl14functor_thrustN6thrust24THRUST_300001_SM_1000_NS6detail15normal_iteratorINS9_10device_ptrIiEEEEEEEEvT0_T1_)
        /*0068*/ 	.word	0x0000001e


	//----- nvinfo : EIATTR_FRAME_SIZE
	.align		4
.L_60:
        /*006c*/ 	.byte	0x04, 0x11
        /*006e*/ 	.short	(.L_62 - .L_61)
	.align		4
.L_61:
        /*0070*/ 	.word	index@(_ZN3cub18CUB_300001_SM_10006detail8for_each13static_kernelINS2_12policy_hub_t12policy_500_tElNS2_12op_wrapper_tIl14functor_thrustN6thrust24THRUST_300001_SM_1000_NS6detail15normal_iteratorINS9_10device_ptrIiEEEEEEEEvT0_T1_)
        /*0074*/ 	.word	0x00000000


	//----- nvinfo : EIATTR_MIN_STACK_SIZE
	.align		4
.L_62:
        /*0078*/ 	.byte	0x04, 0x12
        /*007a*/ 	.short	(.L_64 - .L_63)
	.align		4
.L_63:
        /*007c*/ 	.word	index@(_ZN3cub18CUB_300001_SM_10006detail8for_each13static_kernelINS2_12policy_hub_t12policy_500_tElNS2_12op_wrapper_tIl14functor_thrustN6thrust24THRUST_300001_SM_1000_NS6detail15normal_iteratorINS9_10device_ptrIiEEEEEEEEvT0_T1_)
        /*0080*/ 	.word	0x00000000


	//----- nvinfo : EIATTR_MIN_STACK_SIZE
	.align		4
.L_64:
        /*0084*/ 	.byte	0x04, 0x12
        /*0086*/ 	.short	(.L_66 - .L_65)
	.align		4
.L_65:
        /*0088*/ 	.word	index@(_ZN3cub18CUB_300001_SM_10006detail8for_each13static_kernelINS2_12policy_hub_t12policy_500_tEmN6thrust24THRUST_300001_SM_1000_NS8cuda_cub20__uninitialized_fill7functorINS7_10device_ptrI6float4EESC_EEEEvT0_T1_)
        /*008c*/ 	.word	0x00000000


	//----- nvinfo : EIATTR_MIN_STACK_SIZE
	.align		4
.L_66:
        /*0090*/ 	.byte	0x04, 0x12
        /*0092*/ 	.short	(.L_68 - .L_67)
	.align		4
.L_67:
        /*0094*/ 	.word	index@(_ZN3cub18CUB_300001_SM_10006detail8for_each13static_kernelINS2_12policy_hub_t12policy_500_tElN6thrust24THRUST_300001_SM_1000_NS8cuda_cub10__tabulate7functorINS7_6detail15normal_iteratorINS7_10device_ptrIiEEEENS7_6system6detail7generic6detail22compute_sequence_valueIivEElEEEEvT0_T1_)
        /*0098*/ 	.word	0x00000000


	//----- nvinfo : EIATTR_MIN_STACK_SIZE
	.align		4
.L_68:
        /*009c*/ 	.byte	0x04, 0x12
        /*009e*/ 	.short	(.L_70 - .L_69)
	.align		4
.L_69:
        /*00a0*/ 	.word	index@(_ZN3cub18CUB_300001_SM_10006detail8for_each13static_kernelINS2_12policy_hub_t12policy_500_tEmN6thrust24THRUST_300001_SM_1000_NS8cuda_cub20__uninitialized_fill7functorINS7_10device_ptrIiEEiEEEEvT0_T1_)
        /*00a4*/ 	.word	0x00000000


	//----- nvinfo : EIATTR_MIN_STACK_SIZE
	.align		4
.L_70:
        /*00a8*/ 	.byte	0x04, 0x12
        /*00aa*/ 	.short	(.L_72 - .L_71)
	.align		4
.L_71:
        /*00ac*/ 	.word	index@(_ZN3cub18CUB_300001_SM_10006detail11EmptyKernelIvEEvv)
        /*00b0*/ 	.word	0x00000000
.L_72:


//--------------------- .nv.compat                --------------------------
	.section	.nv.compat,"",@"SHT_CUDA_COMPAT_INFO"
	.align	4
        /*0000*/ 	.byte	0x02, 0x09, 0x00, 0x00, 0x02, 0x02, 0x01, 0x00, 0x02, 0x05, 0x05, 0x00, 0x03, 0x07, 0x01, 0x01
        /*0010*/ 	.byte	0x02, 0x03, 0x00, 0x00, 0x02, 0x06, 0x01, 0x00, 0x04, 0x0b, 0x08, 0x00, 0x09, 0x00, 0x00, 0x00
        /*0020*/ 	.byte	0x00, 0x00, 0x00, 0x00


//--------------------- .nv.info._ZN3cub18CUB_300001_SM_10006detail8for_each13static_kernelINS2_12policy_hub_t12policy_500_tElNS2_12op_wrapper_tIl14functor_thrustN6thrust24THRUST_300001_SM_1000_NS6detail15normal_iteratorINS9_10device_ptrIiEEEEEEEEvT0_T1_ --------------------------
	.section	.nv.info._ZN3cub18CUB_300001_SM_10006detail8for_each13static_kernelINS2_12policy_hub_t12policy_500_tElNS2_12op_wrapper_tIl14functor_thrustN6thrust24THRUST_300001_SM_1000_NS6detail15normal_iteratorINS9_10device_ptrIiEEEEEEEEvT0_T1_,"",@"SHT_CUDA_INFO"
	.sectionflags	@""
	.align	4


	//----- nvinfo : EIATTR_CUDA_API_VERSION
	.align		4
        /*0000*/ 	.byte	0x04, 0x37
        /*0002*/ 	.short	(.L_74 - .L_73)
.L_73:
        /*0004*/ 	.word	0x00000082


	//----- nvinfo : EIATTR_KPARAM_INFO
	.align		4
.L_74:
        /*0008*/ 	.byte	0x04, 0x17
        /*000a*/ 	.short	(.L_76 - .L_75)
.L_75:
        /*000c*/ 	.word	0x00000000
        /*0010*/ 	.short	0x0001
        /*0012*/ 	.short	0x0010
        /*0014*/ 	.byte	0x00, 0xf0, 0x01, 0x01


	//----- nvinfo : EIATTR_KPARAM_INFO
	.align		4
.L_76:
        /*0018*/ 	.byte	0x04, 0x17
        /*001a*/ 	.short	(.L_78 - .L_77)
.L_77:
        /*001c*/ 	.word	0x00000000
        /*0020*/ 	.short	0x0000
        /*0022*/ 	.short	0x0000
        /*0024*/ 	.byte	0x00, 0xf0, 0x21, 0x00


	//----- nvinfo : EIATTR_SPARSE_MMA_MASK
	.align		4
.L_78:
        /*0028*/ 	.byte	0x03, 0x50
        /*002a*/ 	.short	0x0000


	//----- nvinfo : EIATTR_MAXREG_COUNT
	.align		4
        /*002c*/ 	.byte	0x03, 0x1b
        /*002e*/ 	.short	0x00ff


	//----- nvinfo : EIATTR_MERCURY_ISA_VERSION
	.align		4
        /*0030*/ 	.byte	0x03, 0x5f
        /*0032*/ 	.short	0x0101


	//----- nvinfo : EIATTR_VRC_CTA_INIT_COUNT
	.align		4
        /*0034*/ 	.byte	0x02, 0x4a
	.zero		1
	.zero		1


	//----- nvinfo : EIATTR_EXIT_INSTR_OFFSETS
	.align		4
        /*0038*/ 	.byte	0x04, 0x1c
        /*003a*/ 	.short	(.L_80 - .L_79)


	//   ....[0]....
.L_79:
        /*003c*/ 	.word	0x00000260


	//   ....[1]....
        /*0040*/ 	.word	0x000003f0


	//   ....[2]....
        /*0044*/ 	.word	0x000005f0


	//   ....[3]....
        /*0048*/ 	.word	0x000006b0


	//   ....[4]....
        /*004c*/ 	.word	0x00000860


	//   ....[5]....
        /*0050*/ 	.word	0x00000920


	//----- nvinfo : EIATTR_MAX_THREADS
	.align		4
.L_80:
        /*0054*/ 	.byte	0x04, 0x05
        /*0056*/ 	.short	(.L_82 - .L_81)
.L_81:
        /*0058*/ 	.word	0x00000100
        /*005c*/ 	.word	0x00000001
        /*0060*/ 	.word	0x00000001


	//----- nvinfo : EIATTR_CRS_STACK_SIZE
	.align		4
.L_82:
        /*0064*/ 	.byte	0x04, 0x1e
        /*0066*/ 	.short	(.L_84 - .L_83)
.L_83:
        /*0068*/ 	.word	0x00000000


	//----- nvinfo : EIATTR_CBANK_PARAM_SIZE
	.align		4
.L_84:
        /*006c*/ 	.byte	0x03, 0x19
        /*006e*/ 	.short	0x0050


	//----- nvinfo : EIATTR_PARAM_CBANK
	.align		4
        /*0070*/ 	.byte	0x04, 0x0a
        /*0072*/ 	.short	(.L_86 - .L_85)
	.align		4
.L_85:
        /*0074*/ 	.word	index@(.nv.constant0._ZN3cub18CUB_300001_SM_10006detail8for_each13static_kernelINS2_12policy_hub_t12policy_500_tElNS2_12op_wrapper_tIl14functor_thrustN6thrust24THRUST_300001_SM_1000_NS6detail15normal_iteratorINS9_10device_ptrIiEEEEEEEEvT0_T1_)
        /*0078*/ 	.short	0x0380
        /*007a*/ 	.short	0x0050


	//----- nvinfo : EIATTR_SW_WAR
	.align		4
.L_86:
        /*007c*/ 	.byte	0x04, 0x36
        /*007e*/ 	.short	(.L_88 - .L_87)
.L_87:
        /*0080*/ 	.word	0x00000008
.L_88:


//--------------------- .nv.info._ZN3cub18CUB_300001_SM_10006detail8for_each13static_kernelINS2_12policy_hub_t12policy_500_tEmN6thrust24THRUST_300001_SM_1000_NS8cuda_cub20__uninitialized_fill7functorINS7_10device_ptrI6float4EESC_EEEEvT0_T1_ --------------------------
	.section	.nv.info._ZN3cub18CUB_300001_SM_10006detail8for_each13static_kernelINS2_12policy_hub_t12policy_500_tEmN6thrust24THRUST_300001_SM_1000_NS8cuda_cub20__uninitialized_fill7functorINS7_10device_ptrI6float4EESC_EEEEvT0_T1_,"",@"SHT_CUDA_INFO"
	.sectionflags	@""
	.align	4


	//----- nvinfo : EIATTR_CUDA_API_VERSION
	.align		4
        /*0000*/ 	.byte	0x04, 0x37
        /*0002*/ 	.short	(.L_90 - .L_89)
.L_89:
        /*0004*/ 	.word	0x00000082


	//----- nvinfo : EIATTR_KPARAM_INFO
	.align		4
.L_90:
        /*0008*/ 	.byte	0x04, 0x17
        /*000a*/ 	.short	(.L_92 - .L_91)
.L_91:
        /*000c*/ 	.word	0x00000000
        /*0010*/ 	.short	0x0001
        /*0012*/ 	.short	0x0010
        /*0014*/ 	.byte	0x00, 0xf0, 0x81, 0x00


	//----- nvinfo : EIATTR_KPARAM_INFO
	.align		4
.L_92:
        /*0018*/ 	.byte	0x04, 0x17
        /*001a*/ 	.short	(.L_94 - .L_93)
.L_93:
        /*001c*/ 	.word	0x00000000
        /*0020*/ 	.short	0x0000
        /*0022*/ 	.short	0x0000
        /*0024*/ 	.byte	0x00, 0xf0, 0x21, 0x00


	//----- nvinfo : EIATTR_SPARSE_MMA_MASK
	.align		4
.L_94:
        /*0028*/ 	.byte	0x03, 0x50
        /*002a*/ 	.short	0x0000


	//----- nvinfo : EIATTR_MAXREG_COUNT
	.align		4
        /*002c*/ 	.byte	0x03, 0x1b
        /*002e*/ 	.short	0x00ff


	//----- nvinfo : EIATTR_MERCURY_ISA_VERSION
	.align		4
        /*0030*/ 	.byte	0x03, 0x5f
        /*0032*/ 	.short	0x0101


	//----- nvinfo : EIATTR_VRC_CTA_INIT_COUNT
	.align		4
        /*0034*/ 	.byte	0x02, 0x4a
	.zero		1
	.zero		1


	//----- nvinfo : EIATTR_EXIT_INSTR_OFFSETS
	.align		4
        /*0038*/ 	.byte	0x04, 0x1c
        /*003a*/ 	.short	(.L_96 - .L_95)


	//   ....[0]....
.L_95:
        /*003c*/ 	.word	0x00000140


	//   ....[1]....
        /*0040*/ 	.word	0x00000250


	//   ....[2]....
        /*0044*/ 	.word	0x00000290


	//----- nvinfo : EIATTR_MAX_THREADS
	.align		4
.L_96:
        /*0048*/ 	.byte	0x04, 0x05
        /*004a*/ 	.short	(.L_98 - .L_97)
.L_97:
        /*004c*/ 	.word	0x00000100
        /*0050*/ 	.word	0x00000001
        /*0054*/ 	.word	0x00000001


	//----- nvinfo : EIATTR_CBANK_PARAM_SIZE
	.align		4
.L_98:
        /*0058*/ 	.byte	0x03, 0x19
        /*005a*/ 	.short	0x0030


	//----- nvinfo : EIATTR_PARAM_CBANK
	.align		4
        /*005c*/ 	.byte	0x04, 0x0a
        /*005e*/ 	.short	(.L_100 - .L_99)
	.align		4
.L_99:
        /*0060*/ 	.word	index@(.nv.constant0._ZN3cub18CUB_300001_SM_10006detail8for_each13static_kernelINS2_12policy_hub_t12policy_500_tEmN6thrust24THRUST_300001_SM_1000_NS8cuda_cub20__uninitialized_fill7functorINS7_10device_ptrI6float4EESC_EEEEvT0_T1_)
        /*0064*/ 	.short	0x0380
        /*0066*/ 	.short	0x0030


	//----- nvinfo : EIATTR_SW_WAR
	.align		4
.L_100:
        /*0068*/ 	.byte	0x04, 0x36
        /*006a*/ 	.short	(.L_102 - .L_101)
.L_101:
        /*006c*/ 	.word	0x00000008
.L_102:


//--------------------- .nv.info._ZN3cub18CUB_300001_SM_10006detail8for_each13static_kernelINS2_12policy_hub_t12policy_500_tElN6thrust24THRUST_300001_SM_1000_NS8cuda_cub10__tabulate7functorINS7_6detail15normal_iteratorINS7_10device_ptrIiEEEENS7_6system6detail7generic6detail22compute_sequence_valueIivEElEEEEvT0_T1_ --------------------------
	.section	.nv.info._ZN3cub18CUB_300001_SM_10006detail8for_each13static_kernelINS2_12policy_hub_t12policy_500_tElN6thrust24THRUST_300001_SM_1000_NS8cuda_cub10__tabulate7functorINS7_6detail15normal_iteratorINS7_10device_ptrIiEEEENS7_6system6detail7generic6detail22compute_sequence_valueIivEElEEEEvT0_T1_,"",@"SHT_CUDA_INFO"
	.sectionflags	@""
	.align	4


	//----- nvinfo : EIATTR_CUDA_API_VERSION
	.align		4
        /*0000*/ 	.byte	0x04, 0x37
        /*0002*/ 	.short	(.L_104 - .L_103)
.L_103:
        /*0004*/ 	.word	0x00000082


	//----- nvinfo : EIATTR_KPARAM_INFO
	.align		4
.L_104:
        /*0008*/ 	.byte	0x04, 0x17
        /*000a*/ 	.short	(.L_106 - .L_105)
.L_105:
        /*000c*/ 	.word	0x00000000
        /*0010*/ 	.short	0x0001
        /*0012*/ 	.short	0x0008
        /*0014*/ 	.byte	0x00, 0xf0, 0x41, 0x00


	//----- nvinfo : EIATTR_KPARAM_INFO
	.align		4
.L_106:
        /*0018*/ 	.byte	0x04, 0x17
        /*001a*/ 	.short	(.L_108 - .L_107)
.L_107:
        /*001c*/ 	.word	0x00000000
        /*0020*/ 	.short	0x0000
        /*0022*/ 	.short	0x0000
        /*0024*/ 	.byte	0x00, 0xf0, 0x21, 0x00


	//----- nvinfo : EIATTR_SPARSE_MMA_MASK
	.align		4
.L_108:
        /*0028*/ 	.byte	0x03, 0x50
        /*002a*/ 	.short	0x0000


	//----- nvinfo : EIATTR_MAXREG_COUNT
	.align		4
        /*002c*/ 	.byte	0x03, 0x1b
        /*002e*/ 	.short	0x00ff


	//----- nvinfo : EIATTR_MERCURY_ISA_VERSION
	.align		4
        /*0030*/ 	.byte	0x03, 0x5f
        /*0032*/ 	.short	0x0101


	//----- nvinfo : EIATTR_VRC_CTA_INIT_COUNT
	.align		4
        /*0034*/ 	.byte	0x02, 0x4a
	.zero		1
	.zero		1


	//----- nvinfo : EIATTR_EXIT_INSTR_OFFSETS
	.align		4
        /*0038*/ 	.byte	0x04, 0x1c
        /*003a*/ 	.short	(.L_110 - .L_109)


	//   ....[0]....
.L_109:
        /*003c*/ 	.word	0x00000160


	//   ....[1]....
        /*0040*/ 	.word	0x000002b0


	//   ....[2]....
        /*0044*/ 	.word	0x00000340


	//----- nvinfo : EIATTR_MAX_THREADS
	.align		4
.L_110:
        /*0048*/ 	.byte	0x04, 0x05
        /*004a*/ 	.short	(.L_112 - .L_111)
.L_111:
        /*004c*/ 	.word	0x00000100
        /*0050*/ 	.word	0x00000001
        /*0054*/ 	.word	0x00000001


	//----- nvinfo : EIATTR_CRS_STACK_SIZE
	.align		4
.L_112:
        /*0058*/ 	.byte	0x04, 0x1e
        /*005a*/ 	.short	(.L_114 - .L_113)
.L_113:
        /*005c*/ 	.word	0x00000000


	//----- nvinfo : EIATTR_CBANK_PARAM_SIZE
	.align		4
.L_114:
        /*0060*/ 	.byte	0x03, 0x19
        /*0062*/ 	.short	0x0018


	//----- nvinfo : EIATTR_PARAM_CBANK
	.align		4
        /*0064*/ 	.byte	0x04, 0x0a
        /*0066*/ 	.short	(.L_116 - .L_115)
	.align		4
.L_115:
        /*0068*/ 	.word	index@(.nv.constant0._ZN3cub18CUB_300001_SM_10006detail8for_each13static_kernelINS2_12policy_hub_t12policy_500_tElN6thrust24THRUST_300001_SM_1000_NS8cuda_cub10__tabulate7functorINS7_6detail15normal_iteratorINS7_10device_ptrIiEEEENS7_6system6detail7generic6detail22compute_sequence_valueIivEElEEEEvT0_T1_)
        /*006c*/ 	.short	0x0380
        /*006e*/ 	.short	0x0018


	//----- nvinfo : EIATTR_SW_WAR
	.align		4
.L_116:
        /*0070*/ 	.byte	0x04, 0x36
        /*0072*/ 	.short	(.L_118 - .L_117)
.L_117:
        /*0074*/ 	.word	0x00000008
.L_118:


//--------------------- .nv.info._ZN3cub18CUB_300001_SM_10006detail8for_each13static_kernelINS2_12policy_hub_t12policy_500_tEmN6thrust24THRUST_300001_SM_1000_NS8cuda_cub20__uninitialized_fill7functorINS7_10device_ptrIiEEiEEEEvT0_T1_ --------------------------
	.section	.nv.info._ZN3cub18CUB_300001_SM_10006detail8for_each13static_kernelINS2_12policy_hub_t12policy_500_tEmN6thrust24THRUST_300001_SM_1000_NS8cuda_cub20__uninitialized_fill7functorINS7_10device_ptrIiEEiEEEEvT0_T1_,"",@"SHT_CUDA_INFO"
	.sectionflags	@""
	.align	4


	//----- nvinfo : EIATTR_CUDA_API_VERSION
	.align		4
        /*0000*/ 	.byte	0x04, 0x37
        /*0002*/ 	.short	(.L_120 - .L_119)
.L_119:
        /*0004*/ 	.word	0x00000082


	//----- nvinfo : EIATTR_KPARAM_INFO
	.align		4
.L_120:
        /*0008*/ 	.byte	0x04, 0x17
        /*000a*/ 	.short	(.L_122 - .L_121)
.L_121:
        /*000c*/ 	.word	0x00000000
        /*0010*/ 	.short	0x0001
        /*0012*/ 	.short	0x0008
        /*0014*/ 	.byte	0x00, 0xf0, 0x41, 0x00


	//----- nvinfo : EIATTR_KPARAM_INFO
	.align		4
.L_122:
        /*0018*/ 	.byte	0x04, 0x17
        /*001a*/ 	.short	(.L_124 - .L_123)
.L_123:
        /*001c*/ 	.word	0x00000000
        /*0020*/ 	.short	0x0000
        /*0022*/ 	.short	0x0000
        /*0024*/ 	.byte	0x00, 0xf0, 0x21, 0x00


	//----- nvinfo : EIATTR_SPARSE_MMA_MASK
	.align		4
.L_124:
        /*0028*/ 	.byte	0x03, 0x50
        /*002a*/ 	.short	0x0000


	//----- nvinfo : EIATTR_MAXREG_COUNT
	.align		4
        /*002c*/ 	.byte	0x03, 0x1b
        /*002e*/ 	.short	0x00ff


	//----- nvinfo : EIATTR_MERCURY_ISA_VERSION
	.align		4
        /*0030*/ 	.byte	0x03, 0x5f
        /*0032*/ 	.short	0x0101


	//----- nvinfo : EIATTR_VRC_CTA_INIT_COUNT
	.align		4
        /*0034*/ 	.byte	0x02, 0x4a
	.zero		1
	.zero		1


	//----- nvinfo : EIATTR_EXIT_INSTR_OFFSETS
	.align		4
        /*0038*/ 	.byte	0x04, 0x1c
        /*003a*/ 	.short	(.L_126 - .L_125)


	//   ....[0]....
.L_125:
        /*003c*/ 	.word	0x00000130


	//   ....[1]....
        /*0040*/ 	.word	0x00000230


	//   ....[2]....
        /*0044*/ 	.word	0x00000260


	//----- nvinfo : EIATTR_MAX_THREADS
	.align		4
.L_126:
        /*0048*/ 	.byte	0x04, 0x05
        /*004a*/ 	.short	(.L_128 - .L_127)
.L_127:
        /*004c*/ 	.word	0x00000100
        /*0050*/ 	.word	0x00000001
        /*0054*/ 	.word	0x00000001


	//----- nvinfo : EIATTR_CBANK_PARAM_SIZE
	.align		4
.L_128:
        /*0058*/ 	.byte	0x03, 0x19
        /*005a*/ 	.short	0x0018


	//----- nvinfo : EIATTR_PARAM_CBANK
	.align		4
        /*005c*/ 	.byte	0x04, 0x0a
        /*005e*/ 	.short	(.L_130 - .L_129)
	.align		4
.L_129:
        /*0060*/ 	.word	index@(.nv.constant0._ZN3cub18CUB_300001_SM_10006detail8for_each13static_kernelINS2_12policy_hub_t12policy_500_tEmN6thrust24THRUST_300001_SM_1000_NS8cuda_cub20__uninitialized_fill7functorINS7_10device_ptrIiEEiEEEEvT0_T1_)
        /*0064*/ 	.short	0x0380
        /*0066*/ 	.short	0x0018


	//----- nvinfo : EIATTR_SW_WAR
	.align		4
.L_130:
        /*0068*/ 	.byte	0x04, 0x36
        /*006a*/ 	.short	(.L_132 - .L_131)
.L_131:
        /*006c*/ 	.word	0x00000008
.L_132:


//--------------------- .nv.info._ZN3cub18CUB_300001_SM_10006detail11EmptyKernelIvEEvv --------------------------
	.section	.nv.info._ZN3cub18CUB_300001_SM_10006detail11EmptyKernelIvEEvv,"",@"SHT_CUDA_INFO"
	.sectionflags	@""
	.align	4


	//----- nvinfo : EIATTR_CUDA_API_VERSION
	.align		4
        /*0000*/ 	.byte	0x04, 0x37
        /*0002*/ 	.short	(.L_134 - .L_133)
.L_133:
        /*0004*/ 	.word	0x00000082


	//----- nvinfo : EIATTR_SPARSE_MMA_MASK
	.align		4
.L_134:
        /*0008*/ 	.byte	0x03, 0x50
        /*000a*/ 	.short	0x0000


	//----- nvinfo : EIATTR_MAXREG_COUNT
	.align		4
        /*000c*/ 	.byte	0x03, 0x1b
        /*000e*/ 	.short	0x00ff


	//----- nvinfo : EIATTR_MERCURY_ISA_VERSION
	.align		4
        /*0010*/ 	.byte	0x03, 0x5f
        /*0012*/ 	.short	0x0101


	//----- nvinfo : EIATTR_VRC_CTA_INIT_COUNT
	.align		4
        /*0014*/ 	.byte	0x02, 0x4a
	.zero		1
	.zero		1


	//----- nvinfo : EIATTR_EXIT_INSTR_OFFSETS
	.align		4
        /*0018*/ 	.byte	0x04, 0x1c
        /*001a*/ 	.short	(.L_136 - .L_135)


	//   ....[0]....
.L_135:
        /*001c*/ 	.word	0x00000010


	//----- nvinfo : EIATTR_SW_WAR
	.align		4
.L_136:
        /*0020*/ 	.byte	0x04, 0x36
        /*0022*/ 	.short	(.L_138 - .L_137)
.L_137:
        /*0024*/ 	.word	0x00000008
.L_138:


//--------------------- .nv.callgraph             --------------------------
	.section	.nv.callgraph,"",@"SHT_CUDA_CALLGRAPH"
	.align	4
	.sectionentsize	8
	.align		4
        /*0000*/ 	.word	0x00000000
	.align		4
        /*0004*/ 	.word	0xffffffff
	.align		4
        /*0008*/ 	.word	0x00000000
	.align		4
        /*000c*/ 	.word	0xfffffffe
	.align		4
        /*0010*/ 	.word	0x00000000
	.align		4
        /*0014*/ 	.word	0xfffffffd
	.align		4
        /*0018*/ 	.word	0x00000000
	.align		4
        /*001c*/ 	.word	0xfffffffc


//--------------------- .nv.constant4             --------------------------
	.section	.nv.constant4,"a",@progbits
	.align	8
	.align		8
.nv.constant4:
        /*0000*/ 	.dword	_ZN34_INTERNAL_33f5e5ca_4_k_cu_506dc4984cuda3std3__45__cpo5beginE
	.align		8
        /*0008*/ 	.dword	_ZN34_INTERNAL_33f5e5ca_4_k_cu_506dc4984cuda3std3__45__cpo3endE
	.align		8
        /*0010*/ 	.dword	_ZN34_INTERNAL_33f5e5ca_4_k_cu_506dc4984cuda3std3__45__cpo6cbeginE
	.align		8
        /*0018*/ 	.dword	_ZN34_INTERNAL_33f5e5ca_4_k_cu_506dc4984cuda3std3__45__cpo4cendE
	.align		8
        /*0020*/ 	.dword	_ZN34_INTERNAL_33f5e5ca_4_k_cu_506dc4984cuda3std3__45__cpo6rbeginE
	.align		8
        /*0028*/ 	.dword	_ZN34_INTERNAL_33f5e5ca_4_k_cu_506dc4984cuda3std3__45__cpo4rendE
	.align		8
        /*0030*/ 	.dword	_ZN34_INTERNAL_33f5e5ca_4_k_cu_506dc4984cuda3std3__45__cpo7crbeginE
	.align		8
        /*0038*/ 	.dword	_ZN34_INTERNAL_33f5e5ca_4_k_cu_506dc4984cuda3std3__45__cpo5crendE
	.align		8
        /*0040*/ 	.dword	_ZN34_INTERNAL_33f5e5ca_4_k_cu_506dc4984cuda3std3__436_GLOBAL__N__33f5e5ca_4_k_cu_506dc4986ignoreE
	.align		8
        /*0048*/ 	.dword	_ZN34_INTERNAL_33f5e5ca_4_k_cu_506dc4984cuda3std3__419piecewise_constructE
	.align		8
        /*0050*/ 	.dword	_ZN34_INTERNAL_33f5e5ca_4_k_cu_506dc4984cuda3std3__48in_placeE
	.align		8
        /*0058*/ 	.dword	_ZN34_INTERNAL_33f5e5ca_4_k_cu_506dc4984cuda3std3__420unreachable_sentinelE
	.align		8
        /*0060*/ 	.dword	_ZN34_INTERNAL_33f5e5ca_4_k_cu_506dc4984cuda3std3__47nulloptE
	.align		8
        /*0068*/ 	.dword	_ZN34_INTERNAL_33f5e5ca_4_k_cu_506dc4984cuda3std3__48unexpectE
	.align		8
        /*0070*/ 	.dword	_ZN34_INTERNAL_33f5e5ca_4_k_cu_506dc4984cuda3std6ranges3__45__cpo4swapE
	.align		8
        /*0078*/ 	.dword	_ZN34_INTERNAL_33f5e5ca_4_k_cu_506dc4984cuda3std6ranges3__45__cpo9iter_moveE
	.align		8
        /*0080*/ 	.dword	_ZN34_INTERNAL_33f5e5ca_4_k_cu_506dc4984cuda3std6ranges3__45__cpo5beginE
	.align		8
        /*0088*/ 	.dword	_ZN34_INTERNAL_33f5e5ca_4_k_cu_506dc4984cuda3std6ranges3__45__cpo3endE
	.align		8
        /*0090*/ 	.dword	_ZN34_INTERNAL_33f5e5ca_4_k_cu_506dc4984cuda3std6ranges3__45__cpo6cbeginE
	.align		8
        /*0098*/ 	.dword	_ZN34_INTERNAL_33f5e5ca_4_k_cu_506dc4984cuda3std6ranges3__45__cpo4cendE
	.align		8
        /*00a0*/ 	.dword	_ZN34_INTERNAL_33f5e5ca_4_k_cu_506dc4984cuda3std6ranges3__45__cpo7advanceE
	.align		8
        /*00a8*/ 	.dword	_ZN34_INTERNAL_33f5e5ca_4_k_cu_506dc4984cuda3std6ranges3__45__cpo9iter_swapE
	.align		8
        /*00b0*/ 	.dword	_ZN34_INTERNAL_33f5e5ca_4_k_cu_506dc4984cuda3std6ranges3__45__cpo4nextE
	.align		8
        /*00b8*/ 	.dword	_ZN34_INTERNAL_33f5e5ca_4_k_cu_506dc4984cuda3std6ranges3__45__cpo4prevE
	.align		8
        /*00c0*/ 	.dword	_ZN34_INTERNAL_33f5e5ca_4_k_cu_506dc4984cuda3std6ranges3__45__cpo4dataE
	.align		8
        /*00c8*/ 	.dword	_ZN34_INTERNAL_33f5e5ca_4_k_cu_506dc4984cuda3std6ranges3__45__cpo5cdataE
	.align		8
        /*00d0*/ 	.dword	_ZN34_INTERNAL_33f5e5ca_4_k_cu_506dc4984cuda3std6ranges3__45__cpo4sizeE
	.align		8
        /*00d8*/ 	.dword	_ZN34_INTERNAL_33f5e5ca_4_k_cu_506dc4984cuda3std6ranges3__45__cpo5ssizeE
	.align		8
        /*00e0*/ 	.dword	_ZN34_INTERNAL_33f5e5ca_4_k_cu_506dc4984cuda3std6ranges3__45__cpo8distanceE
	.align		8
        /*00e8*/ 	.dword	_ZN34_INTERNAL_33f5e5ca_4_k_cu_506dc4986thrust24THRUST_300001_SM_1000_NS8cuda_cub3parE
	.align		8
        /*00f0*/ 	.dword	_ZN34_INTERNAL_33f5e5ca_4_k_cu_506dc4986thrust24THRUST_300001_SM_1000_NS8cuda_cub10par_nosyncE
	.align		8
        /*00f8*/ 	.dword	_ZN34_INTERNAL_33f5e5ca_4_k_cu_506dc4986thrust24THRUST_300001_SM_1000_NS6system6detail10sequential3seqE
	.align		8
        /*0100*/ 	.dword	_ZN34_INTERNAL_33f5e5ca_4_k_cu_506dc4986thrust24THRUST_300001_SM_1000_NS12placeholders2_1E
	.align		8
        /*0108*/ 	.dword	_ZN34_INTERNAL_33f5e5ca_4_k_cu_506dc4986thrust24THRUST_300001_SM_1000_NS12placeholders2_2E
	.align		8
        /*0110*/ 	.dword	_ZN34_INTERNAL_33f5e5ca_4_k_cu_506dc4986thrust24THRUST_300001_SM_1000_NS12placeholders2_3E
	.align		8
        /*0118*/ 	.dword	_ZN34_INTERNAL_33f5e5ca_4_k_cu_506dc4986thrust24THRUST_300001_SM_1000_NS12placeholders2_4E
	.align		8
        /*0120*/ 	.dword	_ZN34_INTERNAL_33f5e5ca_4_k_cu_506dc4986thrust24THRUST_300001_SM_1000_NS12placeholders2_5E
	.align		8
        /*0128*/ 	.dword	_ZN34_INTERNAL_33f5e5ca_4_k_cu_506dc4986thrust24THRUST_300001_SM_1000_NS12placeholders2_6E
	.align		8
        /*0130*/ 	.dword	_ZN34_INTERNAL_33f5e5ca_4_k_cu_506dc4986thrust24THRUST_300001_SM_1000_NS12placeholders2_7E
	.align		8
        /*0138*/ 	.dword	_ZN34_INTERNAL_33f5e5ca_4_k_cu_506dc4986thrust24THRUST_300001_SM_1000_NS12placeholders2_8E
	.align		8
        /*0140*/ 	.dword	_ZN34_INTERNAL_33f5e5ca_4_k_cu_506dc4986thrust24THRUST_300001_SM_1000_NS12placeholders2_9E
	.align		8
        /*0148*/ 	.dword	_ZN34_INTERNAL_33f5e5ca_4_k_cu_506dc4986thrust24THRUST_300001_SM_1000_NS12placeholders3_10E
	.align		8
        /*0150*/ 	.dword	_ZN34_INTERNAL_33f5e5ca_4_k_cu_506dc4986thrust24THRUST_300001_SM_1000_NS3seqE


//--------------------- .text._ZN3cub18CUB_300001_SM_10006detail8for_each13static_kernelINS2_12policy_hub_t12policy_500_tElNS2_12op_wrapper_tIl14functor_thrustN6thrust24THRUST_300001_SM_1000_NS6detail15normal_iteratorINS9_10device_ptrIiEEEEEEEEvT0_T1_ --------------------------
	.section	.text._ZN3cub18CUB_300001_SM_10006detail8for_each13static_kernelINS2_12policy_hub_t12policy_500_tElNS2_12op_wrapper_tIl14functor_thrustN6thrust24THRUST_300001_SM_1000_NS6detail15normal_iteratorINS9_10device_ptrIiEEEEEEEEvT0_T1_,"ax",@progbits
	.align	128
        .global         _ZN3cub18CUB_300001_SM_10006detail8for_each13static_kernelINS2_12policy_hub_t12policy_500_tElNS2_12op_wrapper_tIl14functor_thrustN6thrust24THRUST_300001_SM_1000_NS6detail15normal_iteratorINS9_10device_ptrIiEEEEEEEEvT0_T1_
        .type           _ZN3cub18CUB_300001_SM_10006detail8for_each13static_kernelINS2_12policy_hub_t12policy_500_tElNS2_12op_wrapper_tIl14functor_thrustN6thrust24THRUST_300001_SM_1000_NS6detail15normal_iteratorINS9_10device_ptrIiEEEEEEEEvT0_T1_,@function
        .size           _ZN3cub18CUB_300001_SM_10006detail8for_each13static_kernelINS2_12policy_hub_t12policy_500_tElNS2_12op_wrapper_tIl14functor_thrustN6thrust24THRUST_300001_SM_1000_NS6detail15normal_iteratorINS9_10device_ptrIiEEEEEEEEvT0_T1_,(.L_x_17 - _ZN3cub18CUB_300001_SM_10006detail8for_each13static_kernelINS2_12policy_hub_t12policy_500_tElNS2_12op_wrapper_tIl14functor_thrustN6thrust24THRUST_300001_SM_1000_NS6detail15normal_iteratorINS9_10device_ptrIiEEEEEEEEvT0_T1_)
        .other          _ZN3cub18CUB_300001_SM_10006detail8for_each13static_kernelINS2_12policy_hub_t12policy_500_tElNS2_12op_wrapper_tIl14functor_thrustN6thrust24THRUST_300001_SM_1000_NS6detail15normal_iteratorINS9_10device_ptrIiEEEEEEEEvT0_T1_,@"STO_CUDA_ENTRY STV_DEFAULT"
_ZN3cub18CUB_300001_SM_10006detail8for_each13static_kernelINS2_12policy_hub_t12policy_500_tElNS2_12op_wrapper_tIl14functor_thrustN6thrust24THRUST_300001_SM_1000_NS6detail15normal_iteratorINS9_10device_ptrIiEEEEEEEEvT0_T1_:
.text._ZN3cub18CUB_300001_SM_10006detail8for_each13static_kernelINS2_12policy_hub_t12policy_500_tElNS2_12op_wrapper_tIl14functor_thrustN6thrust24THRUST_300001_SM_1000_NS6detail15normal_iteratorINS9_10device_ptrIiEEEEEEEEvT0_T1_:
[----:B------:R-:W-:Y:S08]  /*0000*/  LDC R1, c[0x0][0x37c] ;  /* 0x0000df00ff017b82 */ /* 0x000ff00000000800 */
[----:B------:R-:W0:Y:S01]  /*0010*/  S2UR UR4, SR_CTAID.X ;  /* 0x00000000000479c3 */ /* 0x000e220000002500 */
[----:B------:R-:W1:Y:S01]  /*0020*/  LDCU.64 UR6, c[0x0][0x380] ;  /* 0x00007000ff0677ac */ /* 0x000e620008000a00 */
[----:B------:R-:W2:Y:S01]  /*0030*/  LDCU.64 UR8, c[0x0][0x358] ;  /* 0x00006b00ff0877ac */ /* 0x000ea20008000a00 */
[----:B0-----:R-:W-:-:S04]  /*0040*/  UIMAD.WIDE.U32 UR4, UR4, 0x200, URZ ;  /* 0x00000200040478a5 */ /* 0x001fc8000f8e00ff */
[----:B-1----:R-:W-:-:S04]  /*0050*/  UIADD3 UR6, UP0, UPT, -UR4, UR6, URZ ;  /* 0x0000000604067290 */ /* 0x002fc8000ff1e1ff */
[----:B------:R-:W-:Y:S02]  /*0060*/  UIADD3.X UR7, UPT, UPT, ~UR5, UR7, URZ, UP0, !UPT ;  /* 0x0000000705077290 */ /* 0x000fe400087fe5ff */
[----:B------:R-:W-:-:S04]  /*0070*/  UISETP.GE.U32.AND UP0, UPT, UR6, 0x200, UPT ;  /* 0x000002000600788c */ /* 0x000fc8000bf06070 */
[----:B------:R-:W-:-:S09]  /*0080*/  UISETP.GE.AND.EX UP0, UPT, UR7, URZ, UPT, UP0 ;  /* 0x000000ff0700728c */ /* 0x000fd2000bf06300 */
[----:B--2---:R-:W-:Y:S05]  /*0090*/  BRA.U !UP0, `(.L_x_0) ;  /* 0x0000000108d87547 */ /* 0x004fea000b800000 */
[----:B------:R-:W0:Y:S01]  /*00a0*/  LDCU UR6, c[0x0][0x3a0] ;  /* 0x00007400ff0677ac */ /* 0x000e220008000800 */
[----:B------:R-:W1:Y:S01]  /*00b0*/  S2R R0, SR_TID.X ;  /* 0x0000000000007919 */ /* 0x000e620000002100 */
[----:B0-----:R-:W-:-:S09]  /*00c0*/  UISETP.NE.AND UP0, UPT, UR6, URZ, UPT ;  /* 0x000000ff0600728c */ /* 0x001fd2000bf05270 */
[----:B------:R-:W-:Y:S05]  /*00d0*/  BRA.U UP0, `(.L_x_1) ;  /* 0x0000000100647547 */ /* 0x000fea000b800000 */
[----:B------:R-:W0:Y:S01]  /*00e0*/  LDCU.64 UR6, c[0x0][0x390] ;  /* 0x00007200ff0677ac */ /* 0x000e220008000a00 */
[----:B-1----:R-:W-:Y:S01]  /*00f0*/  IADD3 R0, P0, PT, R0, UR4, RZ ;  /* 0x0000000400007c10 */ /* 0x002fe2000ff1e0ff */
[----:B------:R-:W1:Y:S03]  /*0100*/  LDC.64 R18, c[0x0][0x3c0] ;  /* 0x0000f000ff127b82 */ /* 0x000e660000000a00 */
[----:B------:R-:W-:-:S05]  /*0110*/  IADD3.X R3, PT, PT, RZ, UR5, RZ, P0, !PT ;  /* 0x00000005ff037c10 */ /* 0x000fca00087fe4ff */
[----:B------:R-:W2:Y:S01]  /*0120*/  LDC.64 R20, c[0x0][0x3b8] ;  /* 0x0000ee00ff147b82 */ /* 0x000ea20000000a00 */
[----:B0-----:R-:W-:-:S04]  /*0130*/  LEA R12, P0, R0, UR6, 0x2 ;  /* 0x00000006000c7c11 */ /* 0x001fc8000f8010ff */
[----:B------:R-:W-:-:S03]  /*0140*/  LEA.HI.X R13, R0, UR7, R3, 0x2, P0 ;  /* 0x00000007000d7c11 */ /* 0x000fc600080f1403 */
[----:B------:R-:W0:Y:S02]  /*0150*/  LDC.64 R2, c[0x0][0x3b0] ;  /* 0x0000ec00ff027b82 */ /* 0x000e240000000a00 */
[----:B------:R-:W1:Y:S02]  /*0160*/  LDG.E R17, desc[UR8][R12.64] ;  /* 0x000000080c117981 */ /* 0x000e64000c1e1900 */
[----:B-1----:R-:W-:-:S04]  /*0170*/  IMAD.WIDE R4, R17, 0x10, R18 ;  /* 0x0000001011047825 */ /* 0x002fc800078e0212 */
[C---:B--2---:R-:W-:Y:S02]  /*0180*/  IMAD.WIDE R14, R17.reuse, 0x10, R20 ;  /* 0x00000010110e7825 */ /* 0x044fe400078e0214 */
[----:B------:R-:W2:Y:S04]  /*0190*/  LDG.E.128 R4, desc[UR8][R4.64] ;  /* 0x0000000804047981 */ /* 0x000ea8000c1e1d00 */
[----:B------:R-:W3:Y:S01]  /*01a0*/  LDG.E.128 R8, desc[UR8][R14.64] ;  /* 0x000000080e087981 */ /* 0x000ee2000c1e1d00 */
[----:B0-----:R-:W-:-:S05]  /*01b0*/  IMAD.WIDE R16, R17, 0x10, R2 ;  /* 0x0000001011107825 */ /* 0x001fca00078e0202 */
[----:B--2---:R0:W-:Y:S04]  /*01c0*/  STG.E.128 desc[UR8][R16.64], R4 ;  /* 0x0000000410007986 */ /* 0x0041e8000c101d08 */
[----:B---3--:R-:W-:Y:S04]  /*01d0*/  STG.E.128 desc[UR8][R14.64], R8 ;  /* 0x000000080e007986 */ /* 0x008fe8000c101d08 */
[----:B------:R-:W2:Y:S02]  /*01e0*/  LDG.E R13, desc[UR8][R12.64+0x400] ;  /* 0x000400080c0d7981 */ /* 0x000ea4000c1e1900 */
[----:B--2---:R-:W-:-:S04]  /*01f0*/  IMAD.WIDE R18, R13, 0x10, R18 ;  /* 0x000000100d127825 */ /* 0x004fc800078e0212 */
[C---:B------:R-:W-:Y:S02]  /*0200*/  IMAD.WIDE R20, R13.reuse, 0x10, R20 ;  /* 0x000000100d147825 */ /* 0x040fe400078e0214 */
[----:B0-----:R-:W2:Y:S04]  /*0210*/  LDG.E.128 R16, desc[UR8][R18.64] ;  /* 0x0000000812107981 */ /* 0x001ea8000c1e1d00 */
[----:B------:R-:W3:Y:S01]  /*0220*/  LDG.E.128 R24, desc[UR8][R20.64] ;  /* 0x0000000814187981 */ /* 0x000ee2000c1e1d00 */
[----:B------:R-:W-:-:S05]  /*0230*/  IMAD.WIDE R2, R13, 0x10, R2 ;  /* 0x000000100d027825 */ /* 0x000fca00078e0202 */
[----:B--2---:R-:W-:Y:S04]  /*0240*/  STG.E.128 desc[UR8][R2.64], R16 ;  /* 0x0000001002007986 */ /* 0x004fe8000c101d08 */
[----:B---3--:R-:W-:Y:S01]  /*0250*/  STG.E.128 desc[UR8][R20.64], R24 ;  /* 0x0000001814007986 */ /* 0x008fe2000c101d08 */
[----:B------:R-:W-:Y:S05]  /*0260*/  EXIT ;  /* 0x000000000000794d */ /* 0x000fea0003800000 */
.L_x_1:
        /* <DEDUP_REMOVED lines=14> */
[----:B--2---:R-:W-:Y:S04]  /*0350*/  STG.E.128 desc[UR8][R14.64], R4 ;  /* 0x000000040e007986 */ /* 0x004fe8000c101d08 */
[----:B---3--:R0:W-:Y:S04]  /*0360*/  STG.E.128 desc[UR8][R12.64], R8 ;  /* 0x000000080c007986 */ /* 0x0081e8000c101d08 */
[----:B------:R-:W2:Y:S02]  /*0370*/  LDG.E R21, desc[UR8][R20.64+0x400] ;  /* 0x0004000814157981 */ /* 0x000ea4000c1e1900 */
[----:B--2---:R-:W-:-:S04]  /*0380*/  IMAD.WIDE R16, R21, 0x10, R16 ;  /* 0x0000001015107825 */ /* 0x004fc800078e0210 */
[C---:B------:R-:W-:Y:S01]  /*0390*/  IMAD.WIDE R18, R21.reuse, 0x10, R18 ;  /* 0x0000001015127825 */ /* 0x040fe200078e0212 */
[----:B0-----:R-:W2:Y:S04]  /*03a0*/  LDG.E.128 R8, desc[UR8][R16.64] ;  /* 0x0000000810087981 */ /* 0x001ea8000c1e1d00 */
[----:B------:R-:W3:Y:S01]  /*03b0*/  LDG.E.128 R24, desc[UR8][R18.64] ;  /* 0x0000000812187981 */ /* 0x000ee2000c1e1d00 */
[----:B------:R-:W-:-:S05]  /*03c0*/  IMAD.WIDE R2, R21, 0x10, R2 ;  /* 0x0000001015027825 */ /* 0x000fca00078e0202 */
[----:B--2---:R-:W-:Y:S04]  /*03d0*/  STG.E.128 desc[UR8][R2.64], R8 ;  /* 0x0000000802007986 */ /* 0x004fe8000c101d08 */
[----:B---3--:R-:W-:Y:S01]  /*03e0*/  STG.E.128 desc[UR8][R18.64], R24 ;  /* 0x0000001812007986 */ /* 0x008fe2000c101d08 */
[----:B------:R-:W-:Y:S05]  /*03f0*/  EXIT ;  /* 0x000000000000794d */ /* 0x000fea0003800000 */
.L_x_0:
[----:B------:R-:W0:Y:S01]  /*0400*/  LDCU UR10, c[0x0][0x3a0] ;  /* 0x00007400ff0a77ac */ /* 0x000e220008000800 */
[----:B------:R-:W1:Y:S01]  /*0410*/  S2R R0, SR_TID.X ;  /* 0x0000000000007919 */ /* 0x000e620000002100 */
[----:B------:R-:W-:Y:S02]  /*0420*/  USHF.R.S32.HI UR7, URZ, 0x1f, UR6 ;  /* 0x0000001fff077899 */ /* 0x000fe40008011406 */
[----:B0-----:R-:W-:-:S09]  /*0430*/  UISETP.NE.AND UP0, UPT, UR10, URZ, UPT ;  /* 0x000000ff0a00728c */ /* 0x001fd2000bf05270 */
[----:B------:R-:W-:Y:S05]  /*0440*/  BRA.U UP0, `(.L_x_2) ;  /* 0x00000001009c7547 */ /* 0x000fea000b800000 */
[----:B------:R-:W0:Y:S01]  /*0450*/  LDCU.64 UR10, c[0x0][0x390] ;  /* 0x00007200ff0a77ac */ /* 0x000e220008000a00 */
[C---:B-1----:R-:W-:Y:S01]  /*0460*/  ISETP.LT.U32.AND P1, PT, R0.reuse, UR6, PT ;  /* 0x0000000600007c0c */ /* 0x042fe2000bf21070 */
[C---:B------:R-:W-:Y:S01]  /*0470*/  VIADD R2, R0.reuse, 0x100 ;  /* 0x0000010000027836 */ /* 0x040fe20000000000 */
[----:B------:R-:W-:Y:S01]  /*0480*/  MOV R4, UR7 ;  /* 0x0000000700047c02 */ /* 0x000fe20008000f00 */
[----:B------:R-:W-:Y:S01]  /*0490*/  IMAD.U32 R5, RZ, RZ, UR7 ;  /* 0x00000007ff057e24 */ /* 0x000fe2000f8e00ff */
[----:B------:R-:W-:Y:S01]  /*04a0*/  IADD3 R0, P2, PT, R0, UR4, RZ ;  /* 0x0000000400007c10 */ /* 0x000fe2000ff5e0ff */
[----:B------:R-:W-:Y:S01]  /*04b0*/  BSSY.RECONVERGENT B0, `(.L_x_3) ;  /* 0x0000013000007945 */ /* 0x000fe20003800200 */
[----:B------:R-:W-:Y:S02]  /*04c0*/  ISETP.GT.AND.EX P1, PT, R4, RZ, PT, P1 ;  /* 0x000000ff0400720c */ /* 0x000fe40003f24310 */
[----:B------:R-:W-:Y:S02]  /*04d0*/  ISETP.LT.U32.AND P0, PT, R2, UR6, PT ;  /* 0x0000000602007c0c */ /* 0x000fe4000bf01070 */
[----:B------:R-:W-:-:S02]  /*04e0*/  IADD3.X R3, PT, PT, RZ, UR5, RZ, P2, !PT ;  /* 0x00000005ff037c10 */ /* 0x000fc400097fe4ff */
[----:B------:R-:W-:Y:S02]  /*04f0*/  ISETP.GT.AND.EX P0, PT, R5, RZ, PT, P0 ;  /* 0x000000ff0500720c */ /* 0x000fe40003f04300 */
[----:B0-----:R-:W-:-:S04]  /*0500*/  LEA R2, P2, R0, UR10, 0x2 ;  /* 0x0000000a00027c11 */ /* 0x001fc8000f8410ff */
[----:B------:R-:W-:Y:S01]  /*0510*/  LEA.HI.X R3, R0, UR11, R3, 0x2, P2 ;  /* 0x0000000b00037c11 */ /* 0x000fe200090f1403 */
[----:B------:R-:W-:Y:S08]  /*0520*/  @!P1 BRA `(.L_x_4) ;  /* 0x00000000002c9947 */ /* 0x000ff00003800000 */
[----:B------:R-:W2:Y:S01]  /*0530*/  LDG.E R17, desc[UR8][R2.64] ;  /* 0x0000000802117981 */ /* 0x000ea2000c1e1900 */
[----:B------:R-:W2:Y:S08]  /*0540*/  LDC.64 R4, c[0x0][0x3c0] ;  /* 0x0000f000ff047b82 */ /* 0x000eb00000000a00 */
[----:B------:R-:W0:Y:S08]  /*0550*/  LDC.64 R12, c[0x0][0x3b8] ;  /* 0x0000ee00ff0c7b82 */ /* 0x000e300000000a00 */
[----:B------:R-:W1:Y:S01]  /*0560*/  LDC.64 R14, c[0x0][0x3b0] ;  /* 0x0000ec00ff0e7b82 */ /* 0x000e620000000a00 */
[----:B--2---:R-:W-:-:S04]  /*0570*/  IMAD.WIDE R4, R17, 0x10, R4 ;  /* 0x0000001011047825 */ /* 0x004fc800078e0204 */
[C---:B0-----:R-:W-:Y:S02]  /*0580*/  IMAD.WIDE R12, R17.reuse, 0x10, R12 ;  /* 0x00000010110c7825 */ /* 0x041fe400078e020c */
[----:B------:R-:W2:Y:S04]  /*0590*/  LDG.E.128 R4, desc[UR8][R4.64] ;  /* 0x0000000804047981 */ /* 0x000ea8000c1e1d00 */
[----:B------:R-:W3:Y:S01]  /*05a0*/  LDG.E.128 R8, desc[UR8][R12.64] ;  /* 0x000000080c087981 */ /* 0x000ee2000c1e1d00 */
[----:B-1----:R-:W-:-:S05]  /*05b0*/  IMAD.WIDE R14, R17, 0x10, R14 ;  /* 0x00000010110e7825 */ /* 0x002fca00078e020e */
[----:B--2---:R0:W-:Y:S04]  /*05c0*/  STG.E.128 desc[UR8][R14.64], R4 ;  /* 0x000000040e007986 */ /* 0x0041e8000c101d08 */
[----:B---3--:R0:W-:Y:S02]  /*05d0*/  STG.E.128 desc[UR8][R12.64], R8 ;  /* 0x000000080c007986 */ /* 0x0081e4000c101d08 */
.L_x_4:
[----:B------:R-:W-:Y:S05]  /*05e0*/  BSYNC.RECONVERGENT B0 ;  /* 0x0000000000007941 */ /* 0x000fea0003800200 */
.L_x_3:
[----:B------:R-:W-:Y:S05]  /*05f0*/  @!P0 EXIT ;  /* 0x000000000000894d */ /* 0x000fea0003800000 */
[----:B------:R-:W2:Y:S01]  /*0600*/  LDG.E R3, desc[UR8][R2.64+0x400] ;  /* 0x0004000802037981 */ /* 0x000ea2000c1e1900 */
[----:B0-----:R-:W2:Y:S08]  /*0610*/  LDC.64 R4, c[0x0][0x3c0] ;  /* 0x0000f000ff047b82 */ /* 0x001eb00000000a00 */
[----:B------:R-:W0:Y:S08]  /*0620*/  LDC.64 R6, c[0x0][0x3b8] ;  /* 0x0000ee00ff067b82 */ /* 0x000e300000000a00 */
[----:B------:R-:W1:Y:S01]  /*0630*/  LDC.64 R8, c[0x0][0x3b0] ;  /* 0x0000ec00ff087b82 */ /* 0x000e620000000a00 */
[----:B--2---:R-:W-:-:S04]  /*0640*/  IMAD.WIDE R4, R3, 0x10, R4 ;  /* 0x0000001003047825 */ /* 0x004fc800078e0204 */
[C---:B0-----:R-:W-:Y:S01]  /*0650*/  IMAD.WIDE R6, R3.reuse, 0x10, R6 ;  /* 0x0000001003067825 */ /* 0x041fe200078e0206 */
[----:B------:R-:W2:Y:S04]  /*0660*/  LDG.E.128 R16, desc[UR8][R4.64] ;  /* 0x0000000804107981 */ /* 0x000ea8000c1e1d00 */
[----:B------:R-:W3:Y:S01]  /*0670*/  LDG.E.128 R12, desc[UR8][R6.64] ;  /* 0x00000008060c7981 */ /* 0x000ee2000c1e1d00 */
[----:B-1----:R-:W-:-:S05]  /*0680*/  IMAD.WIDE R8, R3, 0x10, R8 ;  /* 0x0000001003087825 */ /* 0x002fca00078e0208 */
[----:B--2---:R-:W-:Y:S04]  /*0690*/  STG.E.128 desc[UR8][R8.64], R16 ;  /* 0x0000001008007986 */ /* 0x004fe8000c101d08 */
[----:B---3--:R-:W-:Y:S01]  /*06a0*/  STG.E.128 desc[UR8][R6.64], R12 ;  /* 0x0000000c06007986 */ /* 0x008fe2000c101d08 */
[----:B------:R-:W-:Y:S05]  /*06b0*/  EXIT ;  /* 0x000000000000794d */ /* 0x000fea0003800000 */
.L_x_2:
[----:B------:R-:W0:Y:S01]  /*06c0*/  LDCU.64 UR10, c[0x0][0x390] ;  /* 0x00007200ff0a77ac */ /* 0x000e220008000a00 */
[----:B------:R-:W-:Y:S01]  /*06d0*/  IMAD.U32 R4, RZ, RZ, UR7 ;  /* 0x00000007ff047e24 */ /* 0x000fe2000f8e00ff */
[C---:B-1----:R-:W-:Y:S01]  /*06e0*/  ISETP.LT.U32.AND P1, PT, R0.reuse, UR6, PT ;  /* 0x0000000600007c0c */ /* 0x042fe2000bf21070 */
[----:B------:R-:W-:Y:S01]  /*06f0*/  BSSY.RECONVERGENT B0, `(.L_x_5) ;  /* 0x0000016000007945 */ /* 0x000fe20003800200 */
[----:B------:R-:W-:Y:S02]  /*0700*/  IADD3 R2, PT, PT, R0, 0x100, RZ ;  /* 0x0000010000027810 */ /* 0x000fe40007ffe0ff */
[----:B------:R-:W-:Y:S02]  /*0710*/  ISETP.GT.AND.EX P1, PT, R4, RZ, PT, P1 ;  /* 0x000000ff0400720c */ /* 0x000fe40003f24310 */
[----:B------:R-:W-:Y:S02]  /*0720*/  IADD3 R0, P2, PT, R0, UR4, RZ ;  /* 0x0000000400007c10 */ /* 0x000fe4000ff5e0ff */
[----:B------:R-:W-:-:S02]  /*0730*/  ISETP.LT.U32.AND P0, PT, R2, UR6, PT ;  /* 0x0000000602007c0c */ /* 0x000fc4000bf01070 */
[----:B------:R-:W-:Y:S02]  /*0740*/  IADD3.X R3, PT, PT, RZ, UR5, RZ, P2, !PT ;  /* 0x00000005ff037c10 */ /* 0x000fe400097fe4ff */
[----:B------:R-:W-:Y:S02]  /*0750*/  MOV R5, UR7 ;  /* 0x0000000700057c02 */ /* 0x000fe40008000f00 */
[C---:B0-----:R-:W-:Y:S02]  /*0760*/  LEA R2, P2, R0.reuse, UR10, 0x2 ;  /* 0x0000000a00027c11 */ /* 0x041fe4000f8410ff */
[----:B------:R-:W-:Y:S02]  /*0770*/  ISETP.GT.AND.EX P0, PT, R5, RZ, PT, P0 ;  /* 0x000000ff0500720c */ /* 0x000fe40003f04300 */
[----:B------:R-:W-:Y:S01]  /*0780*/  LEA.HI.X R3, R0, UR11, R3, 0x2, P2 ;  /* 0x0000000b00037c11 */ /* 0x000fe200090f1403 */
[----:B------:R-:W-:Y:S10]  /*0790*/  @!P1 BRA `(.L_x_6) ;  /* 0x00000000002c9947 */ /* 0x000ff40003800000 */
        /* <DEDUP_REMOVED lines=11> */
.L_x_6:
[----:B------:R-:W-:Y:S05]  /*0850*/  BSYNC.RECONVERGENT B0 ;  /* 0x0000000000007941 */ /* 0x000fea0003800200 */
.L_x_5:
        /* <DEDUP_REMOVED lines=13> */
.L_x_7:
[----:B------:R-:W-:-:S00]  /*0930*/  BRA `(.L_x_7) ;  /* 0xfffffffc00fc7947 */ /* 0x000fc0000383ffff */
[----:B------:R-:W-:-:S00]  /*0940*/  NOP ;  /* 0x0000000000007918 */ /* 0x000fc00000000000 */
        /* <DEDUP_REMOVED lines=11> */
.L_x_17:


//--------------------- .text._ZN3cub18CUB_300001_SM_10006detail8for_each13static_kernelINS2_12policy_hub_t12policy_500_tEmN6thrust24THRUST_300001_SM_1000_NS8cuda_cub20__uninitialized_fill7functorINS7_10device_ptrI6float4EESC_EEEEvT0_T1_ --------------------------
	.section	.text._ZN3cub18CUB_300001_SM_10006detail8for_each13static_kernelINS2_12policy_hub_t12policy_500_tEmN6thrust24THRUST_300001_SM_1000_NS8cuda_cub20__uninitialized_fill7functorINS7_10device_ptrI6float4EESC_EEEEvT0_T1_,"ax",@progbits
	.align	128
        .global         _ZN3cub18CUB_300001_SM_10006detail8for_each13static_kernelINS2_12policy_hub_t12policy_500_tEmN6thrust24THRUST_300001_SM_1000_NS8cuda_cub20__uninitialized_fill7functorINS7_10device_ptrI6float4EESC_EEEEvT0_T1_
        .type           _ZN3cub18CUB_300001_SM_10006detail8for_each13static_kernelINS2_12policy_hub_t12policy_500_tEmN6thrust24THRUST_300001_SM_1000_NS8cuda_cub20__uninitialized_fill7functorINS7_10device_ptrI6float4EESC_EEEEvT0_T1_,@function
        .size           _ZN3cub18CUB_300001_SM_10006detail8for_each13static_kernelINS2_12policy_hub_t12policy_500_tEmN6thrust24THRUST_300001_SM_1000_NS8cuda_cub20__uninitialized_fill7functorINS7_10device_ptrI6float4EESC_EEEEvT0_T1_,(.L_x_18 - _ZN3cub18CUB_300001_SM_10006detail8for_each13static_kernelINS2_12policy_hub_t12policy_500_tEmN6thrust24THRUST_300001_SM_1000_NS8cuda_cub20__uninitialized_fill7functorINS7_10device_ptrI6float4EESC_EEEEvT0_T1_)
        .other          _ZN3cub18CUB_300001_SM_10006detail8for_each13static_kernelINS2_12policy_hub_t12policy_500_tEmN6thrust24THRUST_300001_SM_1000_NS8cuda_cub20__uninitialized_fill7functorINS7_10device_ptrI6float4EESC_EEEEvT0_T1_,@"STO_CUDA_ENTRY STV_DEFAULT"
_ZN3cub18CUB_300001_SM_10006detail8for_each13static_kernelINS2_12policy_hub_t12policy_500_tEmN6thrust24THRUST_300001_SM_1000_NS8cuda_cub20__uninitialized_fill7functorINS7_10device_ptrI6float4EESC_EEEEvT0_T1_:
.text._ZN3cub18CUB_300001_SM_10006detail8for_each13static_kernelINS2_12policy_hub_t12policy_500_tEmN6thrust24THRUST_300001_SM_1000_NS8cuda_cub20__uninitialized_fill7functorINS7_10device_ptrI6float4EESC_EEEEvT0_T1_:
        /* <DEDUP_REMOVED lines=8> */
[----:B------:R-:W-:-:S09]  /*0080*/  UISETP.GE.U32.AND.EX UP0, UPT, UR7, URZ, UPT, UP0 ;  /* 0x000000ff0700728c */ /* 0x000fd2000bf06100 */
[----:B--2---:R-:W-:Y:S05]  /*0090*/  BRA.U !UP0, `(.L_x_8) ;  /* 0x00000001082c7547 */ /* 0x004fea000b800000 */
[----:B------:R-:W0:Y:S01]  /*00a0*/  S2R R0, SR_TID.X ;  /* 0x0000000000007919 */ /* 0x000e220000002100 */
[----:B------:R-:W1:Y:S01]  /*00b0*/  LDCU.64 UR6, c[0x0][0x390] ;  /* 0x00007200ff0677ac */ /* 0x000e620008000a00 */
[----:B------:R-:W2:Y:S08]  /*00c0*/  LDC.64 R4, c[0x0][0x3a0] ;  /* 0x0000e800ff047b82 */ /* 0x000eb00000000a00 */
[----:B------:R-:W2:Y:S01]  /*00d0*/  LDC.64 R6, c[0x0][0x3a8] ;  /* 0x0000ea00ff067b82 */ /* 0x000ea20000000a00 */
[----:B0-----:R-:W-:-:S05]  /*00e0*/  IADD3 R0, P0, PT, R0, UR4, RZ ;  /* 0x0000000400007c10 */ /* 0x001fca000ff1e0ff */
[----:B------:R-:W-:Y:S01]  /*00f0*/  IMAD.X R3, RZ, RZ, UR5, P0 ;  /* 0x00000005ff037e24 */ /* 0x000fe200080e06ff */
[----:B-1----:R-:W-:-:S04]  /*0100*/  LEA R2, P0, R0, UR6, 0x4 ;  /* 0x0000000600027c11 */ /* 0x002fc8000f8020ff */
[----:B------:R-:W-:-:S05]  /*0110*/  LEA.HI.X R3, R0, UR7, R3, 0x4, P0 ;  /* 0x0000000700037c11 */ /* 0x000fca00080f2403 */
[----:B--2---:R-:W-:Y:S04]  /*0120*/  STG.E.128 desc[UR8][R2.64], R4 ;  /* 0x0000000402007986 */ /* 0x004fe8000c101d08 */
[----:B------:R-:W-:Y:S01]  /*0130*/  STG.E.128 desc[UR8][R2.64+0x1000], R4 ;  /* 0x0010000402007986 */ /* 0x000fe2000c101d08 */
[----:B------:R-:W-:Y:S05]  /*0140*/  EXIT ;  /* 0x000000000000794d */ /* 0x000fea0003800000 */
.L_x_8:
[----:B------:R-:W0:Y:S01]  /*0150*/  S2R R0, SR_TID.X ;  /* 0x0000000000007919 */ /* 0x000e220000002100 */
[----:B------:R-:W1:Y:S01]  /*0160*/  LDCU.64 UR10, c[0x0][0x390] ;  /* 0x00007200ff0a77ac */ /* 0x000e620008000a00 */
[----:B------:R-:W2:Y:S01]  /*0170*/  LDC.64 R4, c[0x0][0x3a0] ;  /* 0x0000e800ff047b82 */ /* 0x000ea20000000a00 */
[----:B------:R-:W-:Y:S02]  /*0180*/  IMAD.U32 R3, RZ, RZ, UR7 ;  /* 0x00000007ff037e24 */ /* 0x000fe4000f8e00ff */
[----:B------:R-:W-:-:S05]  /*0190*/  IMAD.U32 R8, RZ, RZ, UR7 ;  /* 0x00000007ff087e24 */ /* 0x000fca000f8e00ff */
[----:B------:R-:W2:Y:S01]  /*01a0*/  LDC.64 R6, c[0x0][0x3a8] ;  /* 0x0000ea00ff067b82 */ /* 0x000ea20000000a00 */
[C---:B0-----:R-:W-:Y:S01]  /*01b0*/  VIADD R2, R0.reuse, 0x100 ;  /* 0x0000010000027836 */ /* 0x041fe20000000000 */
[C---:B------:R-:W-:Y:S02]  /*01c0*/  ISETP.LT.U32.AND P0, PT, R0.reuse, UR6, PT ;  /* 0x0000000600007c0c */ /* 0x040fe4000bf01070 */
[----:B------:R-:W-:Y:S02]  /*01d0*/  IADD3 R0, P2, PT, R0, UR4, RZ ;  /* 0x0000000400007c10 */ /* 0x000fe4000ff5e0ff */
[----:B------:R-:W-:Y:S02]  /*01e0*/  ISETP.LT.U32.AND P1, PT, R2, UR6, PT ;  /* 0x0000000602007c0c */ /* 0x000fe4000bf21070 */
[----:B------:R-:W-:Y:S01]  /*01f0*/  ISETP.GT.U32.AND.EX P0, PT, R3, RZ, PT, P0 ;  /* 0x000000ff0300720c */ /* 0x000fe20003f04100 */
[----:B------:R-:W-:Y:S01]  /*0200*/  IMAD.X R3, RZ, RZ, UR5, P2 ;  /* 0x00000005ff037e24 */ /* 0x000fe200090e06ff */
[----:B------:R-:W-:-:S02]  /*0210*/  ISETP.GT.U32.AND.EX P1, PT, R8, RZ, PT, P1 ;  /* 0x000000ff0800720c */ /* 0x000fc40003f24110 */
[----:B-1----:R-:W-:-:S04]  /*0220*/  LEA R2, P2, R0, UR10, 0x4 ;  /* 0x0000000a00027c11 */ /* 0x002fc8000f8420ff */
[----:B------:R-:W-:-:S05]  /*0230*/  LEA.HI.X R3, R0, UR11, R3, 0x4, P2 ;  /* 0x0000000b00037c11 */ /* 0x000fca00090f2403 */
[----:B--2---:R0:W-:Y:S02]  /*0240*/  @P0 STG.E.128 desc[UR8][R2.64], R4 ;  /* 0x0000000402000986 */ /* 0x0041e4000c101d08 */
[----:B------:R-:W-:Y:S05]  /*0250*/  @!P1 EXIT ;  /* 0x000000000000994d */ /* 0x000fea0003800000 */
[----:B0-----:R-:W0:Y:S08]  /*0260*/  LDC.64 R4, c[0x0][0x3a0] ;  /* 0x0000e800ff047b82 */ /* 0x001e300000000a00 */
[----:B------:R-:W0:Y:S02]  /*0270*/  LDC.64 R6, c[0x0][0x3a8] ;  /* 0x0000ea00ff067b82 */ /* 0x000e240000000a00 */
[----:B0-----:R-:W-:Y:S01]  /*0280*/  STG.E.128 desc[UR8][R2.64+0x1000], R4 ;  /* 0x0010000402007986 */ /* 0x001fe2000c101d08 */
[----:B------:R-:W-:Y:S05]  /*0290*/  EXIT ;  /* 0x000000000000794d */ /* 0x000fea0003800000 */
.L_x_9:
        /* <DEDUP_REMOVED lines=14> */
.L_x_18:


//--------------------- .text._ZN3cub18CUB_300001_SM_10006detail8for_each13static_kernelINS2_12policy_hub_t12policy_500_tElN6thrust24THRUST_300001_SM_1000_NS8cuda_cub10__tabulate7functorINS7_6detail15normal_iteratorINS7_10device_ptrIiEEEENS7_6system6detail7generic6detail22compute_sequence_valueIivEElEEEEvT0_T1_ --------------------------
	.section	.text._ZN3cub18CUB_300001_SM_10006detail8for_each13static_kernelINS2_12policy_hub_t12policy_500_tElN6thrust24THRUST_300001_SM_1000_NS8cuda_cub10__tabulate7functorINS7_6detail15normal_iteratorINS7_10device_ptrIiEEEENS7_6system6detail7generic6detail22compute_sequence_valueIivEElEEEEvT0_T1_,"ax",@progbits
	.align	128
        .global         _ZN3cub18CUB_300001_SM_10006detail8for_each13static_kernelINS2_12policy_hub_t12policy_500_tElN6thrust24THRUST_300001_SM_1000_NS8cuda_cub10__tabulate7functorINS7_6detail15normal_iteratorINS7_10device_ptrIiEEEENS7_6system6detail7generic6detail22compute_sequence_valueIivEElEEEEvT0_T1_
        .type           _ZN3cub18CUB_300001_SM_10006detail8for_each13static_kernelINS2_12policy_hub_t12policy_500_tElN6thrust24THRUST_300001_SM_1000_NS8cuda_cub10__tabulate7functorINS7_6detail15normal_iteratorINS7_10device_ptrIiEEEENS7_6system6detail7generic6detail22compute_sequence_valueIivEElEEEEvT0_T1_,@function
        .size           _ZN3cub18CUB_300001_SM_10006detail8for_each13static_kernelINS2_12policy_hub_t12policy_500_tElN6thrust24THRUST_300001_SM_1000_NS8cuda_cub10__tabulate7functorINS7_6detail15normal_iteratorINS7_10device_ptrIiEEEENS7_6system6detail7generic6detail22compute_sequence_valueIivEElEEEEvT0_T1_,(.L_x_19 - _ZN3cub18CUB_300001_SM_10006detail8for_each13static_kernelINS2_12policy_hub_t12policy_500_tElN6thrust24THRUST_300001_SM_1000_NS8cuda_cub10__tabulate7functorINS7_6detail15normal_iteratorINS7_10device_ptrIiEEEENS7_6system6detail7generic6detail22compute_sequence_valueIivEElEEEEvT0_T1_)
        .other          _ZN3cub18CUB_300001_SM_10006detail8for_each13static_kernelINS2_12policy_hub_t12policy_500_tElN6thrust24THRUST_300001_SM_1000_NS8cuda_cub10__tabulate7functorINS7_6detail15normal_iteratorINS7_10device_ptrIiEEEENS7_6system6detail7generic6detail22compute_sequence_valueIivEElEEEEvT0_T1_,@"STO_CUDA_ENTRY STV_DEFAULT"
_ZN3cub18CUB_300001_SM_10006detail8for_each13static_kernelINS2_12policy_hub_t12policy_500_tElN6thrust24THRUST_300001_SM_1000_NS8cuda_cub10__tabulate7functorINS7_6detail15normal_iteratorINS7_10device_ptrIiEEEENS7_6system6detail7generic6detail22compute_sequence_valueIivEElEEEEvT0_T1_:
.text._ZN3cub18CUB_300001_SM_10006detail8for_each13static_kernelINS2_12policy_hub_t12policy_500_tElN6thrust24THRUST_300001_SM_1000_NS8cuda_cub10__tabulate7functorINS7_6detail15normal_iteratorINS7_10device_ptrIiEEEENS7_6system6detail7generic6detail22compute_sequence_valueIivEElEEEEvT0_T1_:
        /* <DEDUP_REMOVED lines=10> */
[----:B------:R-:W0:Y:S01]  /*00a0*/  S2R R0, SR_TID.X ;  /* 0x0000000000007919 */ /* 0x000e220000002100 */
[----:B------:R-:W1:Y:S01]  /*00b0*/  LDC.64 R6, c[0x0][0x390] ;  /* 0x0000e400ff067b82 */ /* 0x000e620000000a00 */
[----:B------:R-:W2:Y:S01]  /*00c0*/  LDCU.64 UR10, c[0x0][0x388] ;  /* 0x00007100ff0a77ac */ /* 0x000ea20008000a00 */
[----:B0-----:R-:W-:-:S05]  /*00d0*/  IADD3 R5, P0, PT, R0, UR4, RZ ;  /* 0x0000000400057c10 */ /* 0x001fca000ff1e0ff */
[----:B------:R-:W-:Y:S01]  /*00e0*/  IMAD.X R4, RZ, RZ, UR5, P0 ;  /* 0x00000005ff047e24 */ /* 0x000fe200080e06ff */
[C---:B--2---:R-:W-:Y:S01]  /*00f0*/  LEA R2, P0, R5.reuse, UR10, 0x2 ;  /* 0x0000000a05027c11 */ /* 0x044fe2000f8010ff */
[----:B------:R-:W-:-:S03]  /*0100*/  VIADD R0, R5, 0x100 ;  /* 0x0000010005007836 */ /* 0x000fc60000000000 */
[C---:B------:R-:W-:Y:S01]  /*0110*/  LEA.HI.X R3, R5.reuse, UR11, R4, 0x2, P0 ;  /* 0x0000000b05037c11 */ /* 0x040fe200080f1404 */
[-CC-:B-1----:R-:W-:Y:S02]  /*0120*/  IMAD R5, R5, R7.reuse, R6.reuse ;  /* 0x0000000705057224 */ /* 0x182fe400078e0206 */
[----:B------:R-:W-:-:S03]  /*0130*/  IMAD R7, R0, R7, R6 ;  /* 0x0000000700077224 */ /* 0x000fc600078e0206 */
[----:B------:R-:W-:Y:S04]  /*0140*/  STG.E desc[UR8][R2.64], R5 ;  /* 0x0000000502007986 */ /* 0x000fe8000c101908 */
[----:B------:R-:W-:Y:S01]  /*0150*/  STG.E desc[UR8][R2.64+0x400], R7 ;  /* 0x0004000702007986 */ /* 0x000fe2000c101908 */
[----:B------:R-:W-:Y:S05]  /*0160*/  EXIT ;  /* 0x000000000000794d */ /* 0x000fea0003800000 */
.L_x_10:
[----:B------:R-:W0:Y:S01]  /*0170*/  S2R R2, SR_TID.X ;  /* 0x0000000000027919 */ /* 0x000e220000002100 */
[----:B------:R-:W-:Y:S01]  /*0180*/  USHF.R.S32.HI UR7, URZ, 0x1f, UR6 ;  /* 0x0000001fff077899 */ /* 0x000fe20008011406 */
[----:B------:R-:W-:Y:S05]  /*0190*/  BSSY.RECONVERGENT B0, `(.L_x_11) ;  /* 0x0000011000007945 */ /* 0x000fea0003800200 */
[----:B------:R-:W-:Y:S02]  /*01a0*/  IMAD.U32 R3, RZ, RZ, UR7 ;  /* 0x00000007ff037e24 */ /* 0x000fe4000f8e00ff */
[----:B------:R-:W-:Y:S01]  /*01b0*/  IMAD.U32 R4, RZ, RZ, UR7 ;  /* 0x00000007ff047e24 */ /* 0x000fe2000f8e00ff */
[C---:B0-----:R-:W-:Y:S01]  /*01c0*/  ISETP.LT.U32.AND P0, PT, R2.reuse, UR6, PT ;  /* 0x0000000602007c0c */ /* 0x041fe2000bf01070 */
[----:B------:R-:W-:-:S03]  /*01d0*/  VIADD R0, R2, 0x100 ;  /* 0x0000010002007836 */ /* 0x000fc60000000000 */
[----:B------:R-:W-:Y:S02]  /*01e0*/  ISETP.GT.AND.EX P0, PT, R3, RZ, PT, P0 ;  /* 0x000000ff0300720c */ /* 0x000fe40003f04300 */
[----:B------:R-:W-:-:S04]  /*01f0*/  ISETP.LT.U32.AND P1, PT, R0, UR6, PT ;  /* 0x0000000600007c0c */ /* 0x000fc8000bf21070 */
[----:B------:R-:W-:-:S07]  /*0200*/  ISETP.GT.AND.EX P1, PT, R4, RZ, PT, P1 ;  /* 0x000000ff0400720c */ /* 0x000fce0003f24310 */
[----:B------:R-:W-:Y:S06]  /*0210*/  @!P0 BRA `(.L_x_12) ;  /* 0x0000000000208947 */ /* 0x000fec0003800000 */
[----:B------:R-:W0:Y:S01]  /*0220*/  LDC.64 R6, c[0x0][0x390] ;  /* 0x0000e400ff067b82 */ /* 0x000e220000000a00 */
[----:B------:R-:W1:Y:S01]  /*0230*/  LDCU.64 UR10, c[0x0][0x388] ;  /* 0x00007100ff0a77ac */ /* 0x000e620008000a00 */
[----:B------:R-:W-:-:S05]  /*0240*/  IADD3 R4, P0, PT, R2, UR4, RZ ;  /* 0x0000000402047c10 */ /* 0x000fca000ff1e0ff */
[----:B------:R-:W-:Y:S01]  /*0250*/  IMAD.X R3, RZ, RZ, UR5, P0 ;  /* 0x00000005ff037e24 */ /* 0x000fe200080e06ff */
[----:B-1----:R-:W-:-:S04]  /*0260*/  LEA R2, P0, R4, UR10, 0x2 ;  /* 0x0000000a04027c11 */ /* 0x002fc8000f8010ff */
[C---:B------:R-:W-:Y:S01]  /*0270*/  LEA.HI.X R3, R4.reuse, UR11, R3, 0x2, P0 ;  /* 0x0000000b04037c11 */ /* 0x040fe200080f1403 */
[----:B0-----:R-:W-:-:S05]  /*0280*/  IMAD R7, R4, R7, R6 ;  /* 0x0000000704077224 */ /* 0x001fca00078e0206 */
[----:B------:R0:W-:Y:S03]  /*0290*/  STG.E desc[UR8][R2.64], R7 ;  /* 0x0000000702007986 */ /* 0x0001e6000c101908 */
.L_x_12:
[----:B------:R-:W-:Y:S05]  /*02a0*/  BSYNC.RECONVERGENT B0 ;  /* 0x0000000000007941 */ /* 0x000fea0003800200 */
.L_x_11:
[----:B------:R-:W-:Y:S05]  /*02b0*/  @!P1 EXIT ;  /* 0x000000000000994d */ /* 0x000fea0003800000 */
[----:B------:R-:W1:Y:S01]  /*02c0*/  LDC.64 R4, c[0x0][0x390] ;  /* 0x0000e400ff047b82 */ /* 0x000e620000000a00 */
[----:B------:R-:W2:Y:S01]  /*02d0*/  LDCU.64 UR6, c[0x0][0x388] ;  /* 0x00007100ff0677ac */ /* 0x000ea20008000a00 */
[----:B------:R-:W-:-:S05]  /*02e0*/  IADD3 R0, P0, PT, R0, UR4, RZ ;  /* 0x0000000400007c10 */ /* 0x000fca000ff1e0ff */
[----:B0-----:R-:W-:Y:S01]  /*02f0*/  IMAD.X R3, RZ, RZ, UR5, P0 ;  /* 0x00000005ff037e24 */ /* 0x001fe200080e06ff */
[----:B--2---:R-:W-:-:S04]  /*0300*/  LEA R2, P0, R0, UR6, 0x2 ;  /* 0x0000000600027c11 */ /* 0x004fc8000f8010ff */
[C---:B------:R-:W-:Y:S01]  /*0310*/  LEA.HI.X R3, R0.reuse, UR7, R3, 0x2, P0 ;  /* 0x0000000700037c11 */ /* 0x040fe200080f1403 */
[----:B-1----:R-:W-:-:S05]  /*0320*/  IMAD R5, R0, R5, R4 ;  /* 0x0000000500057224 */ /* 0x002fca00078e0204 */
[----:B------:R-:W-:Y:S01]  /*0330*/  STG.E desc[UR8][R2.64], R5 ;  /* 0x0000000502007986 */ /* 0x000fe2000c101908 */
[----:B------:R-:W-:Y:S05]  /*0340*/  EXIT ;  /* 0x000000000000794d */ /* 0x000fea0003800000 */
.L_x_13:
        /* <DEDUP_REMOVED lines=11> */
.L_x_19:


//--------------------- .text._ZN3cub18CUB_300001_SM_10006detail8for_each13static_kernelINS2_12policy_hub_t12policy_500_tEmN6thrust24THRUST_300001_SM_1000_NS8cuda_cub20__uninitialized_fill7functorINS7_10device_ptrIiEEiEEEEvT0_T1_ --------------------------
	.section	.text._ZN3cub18CUB_300001_SM_10006detail8for_each13static_kernelINS2_12policy_hub_t12policy_500_tEmN6thrust24THRUST_300001_SM_1000_NS8cuda_cub20__uninitialized_fill7functorINS7_10device_ptrIiEEiEEEEvT0_T1_,"ax",@progbits
	.align	128
        .global         _ZN3cub18CUB_300001_SM_10006detail8for_each13static_kernelINS2_12policy_hub_t12policy_500_tEmN6thrust24THRUST_300001_SM_1000_NS8cuda_cub20__uninitialized_fill7functorINS7_10device_ptrIiEEiEEEEvT0_T1_
        .type           _ZN3cub18CUB_300001_SM_10006detail8for_each13static_kernelINS2_12policy_hub_t12policy_500_tEmN6thrust24THRUST_300001_SM_1000_NS8cuda_cub20__uninitialized_fill7functorINS7_10device_ptrIiEEiEEEEvT0_T1_,@function
        .size           _ZN3cub18CUB_300001_SM_10006detail8for_each13static_kernelINS2_12policy_hub_t12policy_500_tEmN6thrust24THRUST_300001_SM_1000_NS8cuda_cub20__uninitialized_fill7functorINS7_10device_ptrIiEEiEEEEvT0_T1_,(.L_x_20 - _ZN3cub18CUB_300001_SM_10006detail8for_each13static_kernelINS2_12policy_hub_t12policy_500_tEmN6thrust24THRUST_300001_SM_1000_NS8cuda_cub20__uninitialized_fill7functorINS7_10device_ptrIiEEiEEEEvT0_T1_)
        .other          _ZN3cub18CUB_300001_SM_10006detail8for_each13static_kernelINS2_12policy_hub_t12policy_500_tEmN6thrust24THRUST_300001_SM_1000_NS8cuda_cub20__uninitialized_fill7functorINS7_10device_ptrIiEEiEEEEvT0_T1_,@"STO_CUDA_ENTRY STV_DEFAULT"
_ZN3cub18CUB_300001_SM_10006detail8for_each13static_kernelINS2_12policy_hub_t12policy_500_tEmN6thrust24THRUST_300001_SM_1000_NS8cuda_cub20__uninitialized_fill7functorINS7_10device_ptrIiEEiEEEEvT0_T1_:
.text._ZN3cub18CUB_300001_SM_10006detail8for_each13static_kernelINS2_12policy_hub_t12policy_500_tEmN6thrust24THRUST_300001_SM_1000_NS8cuda_cub20__uninitialized_fill7functorINS7_10device_ptrIiEEiEEEEvT0_T1_:
        /* <DEDUP_REMOVED lines=12> */
[----:B------:R-:W2:Y:S01]  /*00c0*/  LDC R5, c[0x0][0x390] ;  /* 0x0000e400ff057b82 */ /* 0x000ea20000000800 */
[----:B0-----:R-:W-:-:S05]  /*00d0*/  IADD3 R0, P0, PT, R0, UR4, RZ ;  /* 0x0000000400007c10 */ /* 0x001fca000ff1e0ff */
[----:B------:R-:W-:Y:S01]  /*00e0*/  IMAD.X R3, RZ, RZ, UR5, P0 ;  /* 0x00000005ff037e24 */ /* 0x000fe200080e06ff */
[----:B-1----:R-:W-:-:S04]  /*00f0*/  LEA R2, P0, R0, UR6, 0x2 ;  /* 0x0000000600027c11 */ /* 0x002fc8000f8010ff */
[----:B------:R-:W-:-:S05]  /*0100*/  LEA.HI.X R3, R0, UR7, R3, 0x2, P0 ;  /* 0x0000000700037c11 */ /* 0x000fca00080f1403 */
[----:B--2---:R-:W-:Y:S04]  /*0110*/  STG.E desc[UR8][R2.64], R5 ;  /* 0x0000000502007986 */ /* 0x004fe8000c101908 */
[----:B------:R-:W-:Y:S01]  /*0120*/  STG.E desc[UR8][R2.64+0x400], R5 ;  /* 0x0004000502007986 */ /* 0x000fe2000c101908 */
[----:B------:R-:W-:Y:S05]  /*0130*/  EXIT ;  /* 0x000000000000794d */ /* 0x000fea0003800000 */
.L_x_14:
[----:B------:R-:W0:Y:S01]  /*0140*/  S2R R0, SR_TID.X ;  /* 0x0000000000007919 */ /* 0x000e220000002100 */
[----:B------:R-:W-:Y:S01]  /*0150*/  IMAD.U32 R2, RZ, RZ, UR7 ;  /* 0x00000007ff027e24 */ /* 0x000fe2000f8e00ff */
[----:B------:R-:W1:Y:S01]  /*0160*/  LDCU.64 UR10, c[0x0][0x388] ;  /* 0x00007100ff0a77ac */ /* 0x000e620008000a00 */
[----:B------:R-:W-:Y:S01]  /*0170*/  IMAD.U32 R4, RZ, RZ, UR7 ;  /* 0x00000007ff047e24 */ /* 0x000fe2000f8e00ff */
[----:B0-----:R-:W-:-:S04]  /*0180*/  ISETP.LT.U32.AND P0, PT, R0, UR6, PT ;  /* 0x0000000600007c0c */ /* 0x001fc8000bf01070 */
[----:B------:R-:W-:Y:S01]  /*0190*/  ISETP.GT.U32.AND.EX P0, PT, R2, RZ, PT, P0 ;  /* 0x000000ff0200720c */ /* 0x000fe20003f04100 */
[C---:B------:R-:W-:Y:S01]  /*01a0*/  VIADD R2, R0.reuse, 0x100 ;  /* 0x0000010000027836 */ /* 0x040fe20000000000 */
[----:B------:R-:W-:-:S04]  /*01b0*/  IADD3 R0, P2, PT, R0, UR4, RZ ;  /* 0x0000000400007c10 */ /* 0x000fc8000ff5e0ff */
[----:B------:R-:W-:Y:S01]  /*01c0*/  ISETP.LT.U32.AND P1, PT, R2, UR6, PT ;  /* 0x0000000602007c0c */ /* 0x000fe2000bf21070 */
[----:B------:R-:W-:Y:S01]  /*01d0*/  IMAD.X R3, RZ, RZ, UR5, P2 ;  /* 0x00000005ff037e24 */ /* 0x000fe200090e06ff */
[----:B-1----:R-:W-:Y:S02]  /*01e0*/  LEA R2, P2, R0, UR10, 0x2 ;  /* 0x0000000a00027c11 */ /* 0x002fe4000f8410ff */
[----:B------:R-:W-:Y:S02]  /*01f0*/  ISETP.GT.U32.AND.EX P1, PT, R4, RZ, PT, P1 ;  /* 0x000000ff0400720c */ /* 0x000fe40003f24110 */
[----:B------:R-:W-:Y:S01]  /*0200*/  LEA.HI.X R3, R0, UR11, R3, 0x2, P2 ;  /* 0x0000000b00037c11 */ /* 0x000fe200090f1403 */
[----:B------:R-:W0:Y:S04]  /*0210*/  @P0 LDC R5, c[0x0][0x390] ;  /* 0x0000e400ff050b82 */ /* 0x000e280000000800 */
[----:B0-----:R0:W-:Y:S06]  /*0220*/  @P0 STG.E desc[UR8][R2.64], R5 ;  /* 0x0000000502000986 */ /* 0x0011ec000c101908 */
[----:B------:R-:W-:Y:S05]  /*0230*/  @!P1 EXIT ;  /* 0x000000000000994d */ /* 0x000fea0003800000 */
[----:B0-----:R-:W0:Y:S02]  /*0240*/  LDC R5, c[0x0][0x390] ;  /* 0x0000e400ff057b82 */ /* 0x001e240000000800 */
[----:B0-----:R-:W-:Y:S01]  /*0250*/  STG.E desc[UR8][R2.64+0x400], R5 ;  /* 0x0004000502007986 */ /* 0x001fe2000c101908 */
[----:B------:R-:W-:Y:S05]  /*0260*/  EXIT ;  /* 0x000000000000794d */ /* 0x000fea0003800000 */
.L_x_15:
        /* <DEDUP_REMOVED lines=9> */
.L_x_20:


//--------------------- .text._ZN3cub18CUB_300001_SM_10006detail11EmptyKernelIvEEvv --------------------------
	.section	.text._ZN3cub18CUB_300001_SM_10006detail11EmptyKernelIvEEvv,"ax",@progbits
	.align	128
        .global         _ZN3cub18CUB_300001_SM_10006detail11EmptyKernelIvEEvv
        .type           _ZN3cub18CUB_300001_SM_10006detail11EmptyKernelIvEEvv,@function
        .size           _ZN3cub18CUB_300001_SM_10006detail11EmptyKernelIvEEvv,(.L_x_21 - _ZN3cub18CUB_300001_SM_10006detail11EmptyKernelIvEEvv)
        .other          _ZN3cub18CUB_300001_SM_10006detail11EmptyKernelIvEEvv,@"STO_CUDA_ENTRY STV_DEFAULT"
_ZN3cub18CUB_300001_SM_10006detail11EmptyKernelIvEEvv:
.text._ZN3cub18CUB_300001_SM_10006detail11EmptyKernelIvEEvv:
[----:B------:R-:W-:Y:S01]  /*0000*/  LDC R1, c[0x0][0x37c] ;  /* 0x0000df00ff017b82 */ /* 0x000fe20000000800 */
[----:B------:R-:W-:Y:S05]  /*0010*/  EXIT ;  /* 0x000000000000794d */ /* 0x000fea0003800000 */
.L_x_16:
        /* <DEDUP_REMOVED lines=14> */
.L_x_21:


//--------------------- .nv.shared.reserved.0     --------------------------
	.section	.nv.shared.reserved.0,"aw",@nobits
	.weak		__nv_reservedSMEM_offset_0_alias
	.size		__nv_reservedSMEM_offset_0_alias, 0, 64
	.other		__nv_reservedSMEM_offset_0_alias,@"STO_CUDA_RESERVED_SHARED STV_DEFAULT"
__nv_reservedSMEM_offset_0_alias:
	.zero		0
	.zero		64


//--------------------- .nv.global                --------------------------
	.section	.nv.global,"aw",@nobits
.nv.global:
	.type		_ZN34_INTERNAL_33f5e5ca_4_k_cu_506dc4986thrust24THRUST_300001_SM_1000_NS3seqE,@object
	.size		_ZN34_INTERNAL_33f5e5ca_4_k_cu_506dc4986thrust24THRUST_300001_SM_1000_NS3seqE,(_ZN34_INTERNAL_33f5e5ca_4_k_cu_506dc4984cuda3std3__48in_placeE - _ZN34_INTERNAL_33f5e5ca_4_k_cu_506dc4986thrust24THRUST_300001_SM_1000_NS3seqE)
_ZN34_INTERNAL_33f5e5ca_4_k_cu_506dc4986thrust24THRUST_300001_SM_1000_NS3seqE:
	.zero		1
	.type		_ZN34_INTERNAL_33f5e5ca_4_k_cu_506dc4984cuda3std3__48in_placeE,@object
	.size		_ZN34_INTERNAL_33f5e5ca_4_k_cu_506dc4984cuda3std3__48in_placeE,(_ZN34_INTERNAL_33f5e5ca_4_k_cu_506dc4984cuda3std6ranges3__45__cpo4sizeE - _ZN34_INTERNAL_33f5e5ca_4_k_cu_506dc4984cuda3std3__48in_placeE)
_ZN34_INTERNAL_33f5e5ca_4_k_cu_506dc4984cuda3std3__48in_placeE:
	.zero		1
	.type		_ZN34_INTERNAL_33f5e5ca_4_k_cu_506dc4984cuda3std6ranges3__45__cpo4sizeE,@object
	.size		_ZN34_INTERNAL_33f5e5ca_4_k_cu_506dc4984cuda3std6ranges3__45__cpo4sizeE,(_ZN34_INTERNAL_33f5e5ca_4_k_cu_506dc4986thrust24THRUST_300001_SM_1000_NS12placeholders2_3E - _ZN34_INTERNAL_33f5e5ca_4_k_cu_506dc4984cuda3std6ranges3__45__cpo4sizeE)
_ZN34_INTERNAL_33f5e5ca_4_k_cu_506dc4984cuda3std6ranges3__45__cpo4sizeE:
	.zero		1
	.type		_ZN34_INTERNAL_33f5e5ca_4_k_cu_506dc4986thrust24THRUST_300001_SM_1000_NS12placeholders2_3E,@object
	.size		_ZN34_INTERNAL_33f5e5ca_4_k_cu_506dc4986thrust24THRUST_300001_SM_1000_NS12placeholders2_3E,(_ZN34_INTERNAL_33f5e5ca_4_k_cu_506dc4984cuda3std3__45__cpo6cbeginE - _ZN34_INTERNAL_33f5e5ca_4_k_cu_506dc4986thrust24THRUST_300001_SM_1000_NS12placeholders2_3E)
_ZN34_INTERNAL_33f5e5ca_4_k_cu_506dc4986thrust24THRUST_300001_SM_1000_NS12placeholders2_3E:
	.zero		1
	.type		_ZN34_INTERNAL_33f5e5ca_4_k_cu_506dc4984cuda3std3__45__cpo6cbeginE,@object
	.size		_ZN34_INTERNAL_33f5e5ca_4_k_cu_506dc4984cuda3std3__45__cpo6cbeginE,(_ZN34_INTERNAL_33f5e5ca_4_k_cu_506dc4984cuda3std6ranges3__45__cpo6cbeginE - _ZN34_INTERNAL_33f5e5ca_4_k_cu_506dc4984cuda3std3__45__cpo6cbeginE)
_ZN34_INTERNAL_33f5e5ca_4_k_cu_506dc4984cuda3std3__45__cpo6cbeginE:
	.zero		1
	.type		_ZN34_INTERNAL_33f5e5ca_4_k_cu_506dc4984cuda3std6ranges3__45__cpo6cbeginE,@object
	.size		_ZN34_INTERNAL_33f5e5ca_4_k_cu_506dc4984cuda3std6ranges3__45__cpo6cbeginE,(_ZN34_INTERNAL_33f5e5ca_4_k_cu_506dc4986thrust24THRUST_300001_SM_1000_NS12placeholders2_7E - _ZN34_INTERNAL_33f5e5ca_4_k_cu_506dc4984cuda3std6ranges3__45__cpo6cbeginE)
_ZN34_INTERNAL_33f5e5ca_4_k_cu_506dc4984cuda3std6ranges3__45__cpo6cbeginE:
	.zero		1
	.type		_ZN34_INTERNAL_33f5e5ca_4_k_cu_506dc4986thrust24THRUST_300001_SM_1000_NS12placeholders2_7E,@object
	.size		_ZN34_INTERNAL_33f5e5ca_4_k_cu_506dc4986thrust24THRUST_300001_SM_1000_NS12placeholders2_7E,(_ZN34_INTERNAL_33f5e5ca_4_k_cu_506dc4984cuda3std3__45__cpo7crbeginE - _ZN34_INTERNAL_33f5e5ca_4_k_cu_506dc4986thrust24THRUST_300001_SM_1000_NS12placeholders2_7E)
_ZN34_INTERNAL_33f5e5ca_4_k_cu_506dc4986thrust24THRUST_300001_SM_1000_NS12placeholders2_7E:
	.zero		1
	.type		_ZN34_INTERNAL_33f5e5ca_4_k_cu_506dc4984cuda3std3__45__cpo7crbeginE,@object
	.size		_ZN34_INTERNAL_33f5e5ca_4_k_cu_506dc4984cuda3std3__45__cpo7crbeginE,(_ZN34_INTERNAL_33f5e5ca_4_k_cu_506dc4984cuda3std6ranges3__45__cpo4nextE - _ZN34_INTERNAL_33f5e5ca_4_k_cu_506dc4984cuda3std3__45__cpo7crbeginE)
_ZN34_INTERNAL_33f5e5ca_4_k_cu_506dc4984cuda3std3__45__cpo7crbeginE:
	.zero		1
	.type		_ZN34_INTERNAL_33f5e5ca_4_k_cu_506dc4984cuda3std6ranges3__45__cpo4nextE,@object
	.size		_ZN34_INTERNAL_33f5e5ca_4_k_cu_506dc4984cuda3std6ranges3__45__cpo4nextE,(_ZN34_INTERNAL_33f5e5ca_4_k_cu_506dc4984cuda3std6ranges3__45__cpo4swapE - _ZN34_INTERNAL_33f5e5ca_4_k_cu_506dc4984cuda3std6ranges3__45__cpo4nextE)
_ZN34_INTERNAL_33f5e5ca_4_k_cu_506dc4984cuda3std6ranges3__45__cpo4nextE:
	.zero		1
	.type		_ZN34_INTERNAL_33f5e5ca_4_k_cu_506dc4984cuda3std6ranges3__45__cpo4swapE,@object
	.size		_ZN34_INTERNAL_33f5e5ca_4_k_cu_506dc4984cuda3std6ranges3__45__cpo4swapE,(_ZN34_INTERNAL_33f5e5ca_4_k_cu_506dc4986thrust24THRUST_300001_SM_1000_NS8cuda_cub10par_nosyncE - _ZN34_INTERNAL_33f5e5ca_4_k_cu_506dc4984cuda3std6ranges3__45__cpo4swapE)
_ZN34_INTERNAL_33f5e5ca_4_k_cu_506dc4984cuda3std6ranges3__45__cpo4swapE:
	.zero		1
	.type		_ZN34_INTERNAL_33f5e5ca_4_k_cu_506dc4986thrust24THRUST_300001_SM_1000_NS8cuda_cub10par_nosyncE,@object
	.size		_ZN34_INTERNAL_33f5e5ca_4_k_cu_506dc4986thrust24THRUST_300001_SM_1000_NS8cuda_cub10par_nosyncE,(_ZN34_INTERNAL_33f5e5ca_4_k_cu_506dc4986thrust24THRUST_300001_SM_1000_NS12placeholders2_9E - _ZN34_INTERNAL_33f5e5ca_4_k_cu_506dc4986thrust24THRUST_300001_SM_1000_NS8cuda_cub10par_nosyncE)
_ZN34_INTERNAL_33f5e5ca_4_k_cu_506dc4986thrust24THRUST_300001_SM_1000_NS8cuda_cub10par_nosyncE:
	.zero		1
	.type		_ZN34_INTERNAL_33f5e5ca_4_k_cu_506dc4986thrust24THRUST_300001_SM_1000_NS12placeholders2_9E,@object
	.size		_ZN34_INTERNAL_33f5e5ca_4_k_cu_506dc4986thrust24THRUST_300001_SM_1000_NS12placeholders2_9E,(_ZN34_INTERNAL_33f5e5ca_4_k_cu_506dc4984cuda3std3__436_GLOBAL__N__33f5e5ca_4_k_cu_506dc4986ignoreE - _ZN34_INTERNAL_33f5e5ca_4_k_cu_506dc4986thrust24THRUST_300001_SM_1000_NS12placeholders2_9E)
_ZN34_INTERNAL_33f5e5ca_4_k_cu_506dc4986thrust24THRUST_300001_SM_1000_NS12placeholders2_9E:
	.zero		1
	.type		_ZN34_INTERNAL_33f5e5ca_4_k_cu_506dc4984cuda3std3__436_GLOBAL__N__33f5e5ca_4_k_cu_506dc4986ignoreE,@object
	.size		_ZN34_INTERNAL_33f5e5ca_4_k_cu_506dc4984cuda3std3__436_GLOBAL__N__33f5e5ca_4_k_cu_506dc4986ignoreE,(_ZN34_INTERNAL_33f5e5ca_4_k_cu_506dc4984cuda3std6ranges3__45__cpo4dataE - _ZN34_INTERNAL_33f5e5ca_4_k_cu_506dc4984cuda3std3__436_GLOBAL__N__33f5e5ca_4_k_cu_506dc4986ignoreE)
_ZN34_INTERNAL_33f5e5ca_4_k_cu_506dc4984cuda3std3__436_GLOBAL__N__33f5e5ca_4_k_cu_506dc4986ignoreE:
	.zero		1
	.type		_ZN34_INTERNAL_33f5e5ca_4_k_cu_506dc4984cuda3std6ranges3__45__cpo4dataE,@object
	.size		_ZN34_INTERNAL_33f5e5ca_4_k_cu_506dc4984cuda3std6ranges3__45__cpo4dataE,(_ZN34_INTERNAL_33f5e5ca_4_k_cu_506dc4986thrust24THRUST_300001_SM_1000_NS12placeholders2_1E - _ZN34_INTERNAL_33f5e5ca_4_k_cu_506dc4984cuda3std6ranges3__45__cpo4dataE)
_ZN34_INTERNAL_33f5e5ca_4_k_cu_506dc4984cuda3std6ranges3__45__cpo4dataE:
	.zero		1
	.type		_ZN34_INTERNAL_33f5e5ca_4_k_cu_506dc4986thrust24THRUST_300001_SM_1000_NS12placeholders2_1E,@object
	.size		_ZN34_INTERNAL_33f5e5ca_4_k_cu_506dc4986thrust24THRUST_300001_SM_1000_NS12placeholders2_1E,(_ZN34_INTERNAL_33f5e5ca_4_k_cu_506dc4984cuda3std3__45__cpo5beginE - _ZN34_INTERNAL_33f5e5ca_4_k_cu_506dc4986thrust24THRUST_300001_SM_1000_NS12placeholders2_1E)
_ZN34_INTERNAL_33f5e5ca_4_k_cu_506dc4986thrust24THRUST_300001_SM_1000_NS12placeholders2_1E:
	.zero		1
	.type		_ZN34_INTERNAL_33f5e5ca_4_k_cu_506dc4984cuda3std3__45__cpo5beginE,@object
	.size		_ZN34_INTERNAL_33f5e5ca_4_k_cu_506dc4984cuda3std3__45__cpo5beginE,(_ZN34_INTERNAL_33f5e5ca_4_k_cu_506dc4984cuda3std6ranges3__45__cpo5beginE - _ZN34_INTERNAL_33f5e5ca_4_k_cu_506dc4984cuda3std3__45__cpo5beginE)
_ZN34_INTERNAL_33f5e5ca_4_k_cu_506dc4984cuda3std3__45__cpo5beginE:
	.zero		1
	.type		_ZN34_INTERNAL_33f5e5ca_4_k_cu_506dc4984cuda3std6ranges3__45__cpo5beginE,@object
	.size		_ZN34_INTERNAL_33f5e5ca_4_k_cu_506dc4984cuda3std6ranges3__45__cpo5beginE,(_ZN34_INTERNAL_33f5e5ca_4_k_cu_506dc4986thrust24THRUST_300001_SM_1000_NS12placeholders2_5E - _ZN34_INTERNAL_33f5e5ca_4_k_cu_506dc4984cuda3std6ranges3__45__cpo5beginE)
_ZN34_INTERNAL_33f5e5ca_4_k_cu_506dc4984cuda3std6ranges3__45__cpo5beginE:
	.zero		1
	.type		_ZN34_INTERNAL_33f5e5ca_4_k_cu_506dc4986thrust24THRUST_300001_SM_1000_NS12placeholders2_5E,@object
	.size		_ZN34_INTERNAL_33f5e5ca_4_k_cu_506dc4986thrust24THRUST_300001_SM_1000_NS12placeholders2_5E,(_ZN34_INTERNAL_33f5e5ca_4_k_cu_506dc4984cuda3std3__45__cpo6rbeginE - _ZN34_INTERNAL_33f5e5ca_4_k_cu_506dc4986thrust24THRUST_300001_SM_1000_NS12placeholders2_5E)
_ZN34_INTERNAL_33f5e5ca_4_k_cu_506dc4986thrust24THRUST_300001_SM_1000_NS12placeholders2_5E:
	.zero		1
	.type		_ZN34_INTERNAL_33f5e5ca_4_k_cu_506dc4984cuda3std3__45__cpo6rbeginE,@object
	.size		_ZN34_INTERNAL_33f5e5ca_4_k_cu_506dc4984cuda3std3__45__cpo6rbeginE,(_ZN34_INTERNAL_33f5e5ca_4_k_cu_506dc4984cuda3std6ranges3__45__cpo7advanceE - _ZN34_INTERNAL_33f5e5ca_4_k_cu_506dc4984cuda3std3__45__cpo6rbeginE)
_ZN34_INTERNAL_33f5e5ca_4_k_cu_506dc4984cuda3std3__45__cpo6rbeginE:
	.zero		1
	.type		_ZN34_INTERNAL_33f5e5ca_4_k_cu_506dc4984cuda3std6ranges3__45__cpo7advanceE,@object
	.size		_ZN34_INTERNAL_33f5e5ca_4_k_cu_506dc4984cuda3std6ranges3__45__cpo7advanceE,(_ZN34_INTERNAL_33f5e5ca_4_k_cu_506dc4984cuda3std3__47nulloptE - _ZN34_INTERNAL_33f5e5ca_4_k_cu_506dc4984cuda3std6ranges3__45__cpo7advanceE)
_ZN34_INTERNAL_33f5e5ca_4_k_cu_506dc4984cuda3std6ranges3__45__cpo7advanceE:
	.zero		1
	.type		_ZN34_INTERNAL_33f5e5ca_4_k_cu_506dc4984cuda3std3__47nulloptE,@object
	.size		_ZN34_INTERNAL_33f5e5ca_4_k_cu_506dc4984cuda3std3__47nulloptE,(_ZN34_INTERNAL_33f5e5ca_4_k_cu_506dc4984cuda3std6ranges3__45__cpo8distanceE - _ZN34_INTERNAL_33f5e5ca_4_k_cu_506dc4984cuda3std3__47nulloptE)
_ZN34_INTERNAL_33f5e5ca_4_k_cu_506dc4984cuda3std3__47nulloptE:
	.zero		1
	.type		_ZN34_INTERNAL_33f5e5ca_4_k_cu_506dc4984cuda3std6ranges3__45__cpo8distanceE,@object
	.size		_ZN34_INTERNAL_33f5e5ca_4_k_cu_506dc4984cuda3std6ranges3__45__cpo8distanceE,(_ZN34_INTERNAL_33f5e5ca_4_k_cu_506dc4986thrust24THRUST_300001_SM_1000_NS12placeholders3_10E - _ZN34_INTERNAL_33f5e5ca_4_k_cu_506dc4984cuda3std6ranges3__45__cpo8distanceE)
_ZN34_INTERNAL_33f5e5ca_4_k_cu_506dc4984cuda3std6ranges3__45__cpo8distanceE:
	.zero		1
	.type		_ZN34_INTERNAL_33f5e5ca_4_k_cu_506dc4986thrust24THRUST_300001_SM_1000_NS12placeholders3_10E,@object
	.size		_ZN34_INTERNAL_33f5e5ca_4_k_cu_506dc4986thrust24THRUST_300001_SM_1000_NS12placeholders3_10E,(_ZN34_INTERNAL_33f5e5ca_4_k_cu_506dc4984cuda3std3__419piecewise_constructE - _ZN34_INTERNAL_33f5e5ca_4_k_cu_506dc4986thrust24THRUST_300001_SM_1000_NS12placeholders3_10E)
_ZN34_INTERNAL_33f5e5ca_4_k_cu_506dc4986thrust24THRUST_300001_SM_1000_NS12placeholders3_10E:
	.zero		1
	.type		_ZN34_INTERNAL_33f5e5ca_4_k_cu_506dc4984cuda3std3__419piecewise_constructE,@object
	.size		_ZN34_INTERNAL_33f5e5ca_4_k_cu_506dc4984cuda3std3__419piecewise_constructE,(_ZN34_INTERNAL_33f5e5ca_4_k_cu_506dc4984cuda3std6ranges3__45__cpo5cdataE - _ZN34_INTERNAL_33f5e5ca_4_k_cu_506dc4984cuda3std3__419piecewise_constructE)
_ZN34_INTERNAL_33f5e5ca_4_k_cu_506dc4984cuda3std3__419piecewise_constructE:
	.zero		1
	.type		_ZN34_INTERNAL_33f5e5ca_4_k_cu_506dc4984cuda3std6ranges3__45__cpo5cdataE,@object
	.size		_ZN34_INTERNAL_33f5e5ca_4_k_cu_506dc4984cuda3std6ranges3__45__cpo5cdataE,(_ZN34_INTERNAL_33f5e5ca_4_k_cu_506dc4986thrust24THRUST_300001_SM_1000_NS12placeholders2_2E - _ZN34_INTERNAL_33f5e5ca_4_k_cu_506dc4984cuda3std6ranges3__45__cpo5cdataE)
_ZN34_INTERNAL_33f5e5ca_4_k_cu_506dc4984cuda3std6ranges3__45__cpo5cdataE:
	.zero		1
	.type		_ZN34_INTERNAL_33f5e5ca_4_k_cu_506dc4986thrust24THRUST_300001_SM_1000_NS12placeholders2_2E,@object
	.size		_ZN34_INTERNAL_33f5e5ca_4_k_cu_506dc4986thrust24THRUST_300001_SM_1000_NS12placeholders2_2E,(_ZN34_INTERNAL_33f5e5ca_4_k_cu_506dc4984cuda3std3__45__cpo3endE - _ZN34_INTERNAL_33f5e5ca_4_k_cu_506dc4986thrust24THRUST_300001_SM_1000_NS12placeholders2_2E)
_ZN34_INTERNAL_33f5e5ca_4_k_cu_506dc4986thrust24THRUST_300001_SM_1000_NS12placeholders2_2E:
	.zero		1
	.type		_ZN34_INTERNAL_33f5e5ca_4_k_cu_506dc4984cuda3std3__45__cpo3endE,@object
	.size		_ZN34_INTERNAL_33f5e5ca_4_k_cu_506dc4984cuda3std3__45__cpo3endE,(_ZN34_INTERNAL_33f5e5ca_4_k_cu_506dc4984cuda3std6ranges3__45__cpo3endE - _ZN34_INTERNAL_33f5e5ca_4_k_cu_506dc4984cuda3std3__45__cpo3endE)
_ZN34_INTERNAL_33f5e5ca_4_k_cu_506dc4984cuda3std3__45__cpo3endE:
	.zero		1
	.type		_ZN34_INTERNAL_33f5e5ca_4_k_cu_506dc4984cuda3std6ranges3__45__cpo3endE,@object
	.size		_ZN34_INTERNAL_33f5e5ca_4_k_cu_506dc4984cuda3std6ranges3__45__cpo3endE,(_ZN34_INTERNAL_33f5e5ca_4_k_cu_506dc4986thrust24THRUST_300001_SM_1000_NS12placeholders2_6E - _ZN34_INTERNAL_33f5e5ca_4_k_cu_506dc4984cuda3std6ranges3__45__cpo3endE)
_ZN34_INTERNAL_33f5e5ca_4_k_cu_506dc4984cuda3std6ranges3__45__cpo3endE:
	.zero		1
	.type		_ZN34_INTERNAL_33f5e5ca_4_k_cu_506dc4986thrust24THRUST_300001_SM_1000_NS12placeholders2_6E,@object
	.size		_ZN34_INTERNAL_33f5e5ca_4_k_cu_506dc4986thrust24THRUST_300001_SM_1000_NS12placeholders2_6E,(_ZN34_INTERNAL_33f5e5ca_4_k_cu_506dc4984cuda3std3__45__cpo4rendE - _ZN34_INTERNAL_33f5e5ca_4_k_cu_506dc4986thrust24THRUST_300001_SM_1000_NS12placeholders2_6E)
_ZN34_INTERNAL_33f5e5ca_4_k_cu_506dc4986thrust24THRUST_300001_SM_1000_NS12placeholders2_6E:
	.zero		1
	.type		_ZN34_INTERNAL_33f5e5ca_4_k_cu_506dc4984cuda3std3__45__cpo4rendE,@object
	.size		_ZN34_INTERNAL_33f5e5ca_4_k_cu_506dc4984cuda3std3__45__cpo4rendE,(_ZN34_INTERNAL_33f5e5ca_4_k_cu_506dc4984cuda3std6ranges3__45__cpo9iter_swapE - _ZN34_INTERNAL_33f5e5ca_4_k_cu_506dc4984cuda3std3__45__cpo4rendE)
_ZN34_INTERNAL_33f5e5ca_4_k_cu_506dc4984cuda3std3__45__cpo4rendE:
	.zero		1
	.type		_ZN34_INTERNAL_33f5e5ca_4_k_cu_506dc4984cuda3std6ranges3__45__cpo9iter_swapE,@object
	.size		_ZN34_INTERNAL_33f5e5ca_4_k_cu_506dc4984cuda3std6ranges3__45__cpo9iter_swapE,(_ZN34_INTERNAL_33f5e5ca_4_k_cu_506dc4984cuda3std3__48unexpectE - _ZN34_INTERNAL_33f5e5ca_4_k_cu_506dc4984cuda3std6ranges3__45__cpo9iter_swapE)
_ZN34_INTERNAL_33f5e5ca_4_k_cu_506dc4984cuda3std6ranges3__45__cpo9iter_swapE:
	.zero		1
	.type		_ZN34_INTERNAL_33f5e5ca_4_k_cu_506dc4984cuda3std3__48unexpectE,@object
	.size		_ZN34_INTERNAL_33f5e5ca_4_k_cu_506dc4984cuda3std3__48unexpectE,(_ZN34_INTERNAL_33f5e5ca_4_k_cu_506dc4986thrust24THRUST_300001_SM_1000_NS8cuda_cub3parE - _ZN34_INTERNAL_33f5e5ca_4_k_cu_506dc4984cuda3std3__48unexpectE)
_ZN34_INTERNAL_33f5e5ca_4_k_cu_506dc4984cuda3std3__48unexpectE:
	.zero		1
	.type		_ZN34_INTERNAL_33f5e5ca_4_k_cu_506dc4986thrust24THRUST_300001_SM_1000_NS8cuda_cub3parE,@object
	.size		_ZN34_INTERNAL_33f5e5ca_4_k_cu_506dc4986thrust24THRUST_300001_SM_1000_NS8cuda_cub3parE,(_ZN34_INTERNAL_33f5e5ca_4_k_cu_506dc4986thrust24THRUST_300001_SM_1000_NS12placeholders2_4E - _ZN34_INTERNAL_33f5e5ca_4_k_cu_506dc4986thrust24THRUST_300001_SM_1000_NS8cuda_cub3parE)
_ZN34_INTERNAL_33f5e5ca_4_k_cu_506dc4986thrust24THRUST_300001_SM_1000_NS8cuda_cub3parE:
	.zero		1
	.type		_ZN34_INTERNAL_33f5e5ca_4_k_cu_506dc4986thrust24THRUST_300001_SM_1000_NS12placeholders2_4E,@object
	.size		_ZN34_INTERNAL_33f5e5ca_4_k_cu_506dc4986thrust24THRUST_300001_SM_1000_NS12placeholders2_4E,(_ZN34_INTERNAL_33f5e5ca_4_k_cu_506dc4984cuda3std3__45__cpo4cendE - _ZN34_INTERNAL_33f5e5ca_4_k_cu_506dc4986thrust24THRUST_300001_SM_1000_NS12placeholders2_4E)
_ZN34_INTERNAL_33f5e5ca_4_k_cu_506dc4986thrust24THRUST_300001_SM_1000_NS12placeholders2_4E:
	.zero		1
	.type		_ZN34_INTERNAL_33f5e5ca_4_k_cu_506dc4984cuda3std3__45__cpo4cendE,@object
	.size		_ZN34_INTERNAL_33f5e5ca_4_k_cu_506dc4984cuda3std3__45__cpo4cendE,(_ZN34_INTERNAL_33f5e5ca_4_k_cu_506dc4984cuda3std6ranges3__45__cpo4cendE - _ZN34_INTERNAL_33f5e5ca_4_k_cu_506dc4984cuda3std3__45__cpo4cendE)
_ZN34_INTERNAL_33f5e5ca_4_k_cu_506dc4984cuda3std3__45__cpo4cendE:
	.zero		1
	.type		_ZN34_INTERNAL_33f5e5ca_4_k_cu_506dc4984cuda3std6ranges3__45__cpo4cendE,@object
	.size		_ZN34_INTERNAL_33f5e5ca_4_k_cu_506dc4984cuda3std6ranges3__45__cpo4cendE,(_ZN34_INTERNAL_33f5e5ca_4_k_cu_506dc4984cuda3std3__420unreachable_sentinelE - _ZN34_INTERNAL_33f5e5ca_4_k_cu_506dc4984cuda3std6ranges3__45__cpo4cendE)
_ZN34_INTERNAL_33f5e5ca_4_k_cu_506dc4984cuda3std6ranges3__45__cpo4cendE:
	.zero		1
	.type		_ZN34_INTERNAL_33f5e5ca_4_k_cu_506dc4984cuda3std3__420unreachable_sentinelE,@object
	.size		_ZN34_INTERNAL_33f5e5ca_4_k_cu_506dc4984cuda3std3__420unreachable_sentinelE,(_ZN34_INTERNAL_33f5e5ca_4_k_cu_506dc4984cuda3std6ranges3__45__cpo5ssizeE - _ZN34_INTERNAL_33f5e5ca_4_k_cu_506dc4984cuda3std3__420unreachable_sentinelE)
_ZN34_INTERNAL_33f5e5ca_4_k_cu_506dc4984cuda3std3__420unreachable_sentinelE:
	.zero		1
	.type		_ZN34_INTERNAL_33f5e5ca_4_k_cu_506dc4984cuda3std6ranges3__45__cpo5ssizeE,@object
	.size		_ZN34_INTERNAL_33f5e5ca_4_k_cu_506dc4984cuda3std6ranges3__45__cpo5ssizeE,(_ZN34_INTERNAL_33f5e5ca_4_k_cu_506dc4986thrust24THRUST_300001_SM_1000_NS12placeholders2_8E - _ZN34_INTERNAL_33f5e5ca_4_k_cu_506dc4984cuda3std6ranges3__45__cpo5ssizeE)
_ZN34_INTERNAL_33f5e5ca_4_k_cu_506dc4984cuda3std6ranges3__45__cpo5ssizeE:
	.zero		1
	.type		_ZN34_INTERNAL_33f5e5ca_4_k_cu_506dc4986thrust24THRUST_300001_SM_1000_NS12placeholders2_8E,@object
	.size		_ZN34_INTERNAL_33f5e5ca_4_k_cu_506dc4986thrust24THRUST_300001_SM_1000_NS12placeholders2_8E,(_ZN34_INTERNAL_33f5e5ca_4_k_cu_506dc4984cuda3std3__45__cpo5crendE - _ZN34_INTERNAL_33f5e5ca_4_k_cu_506dc4986thrust24THRUST_300001_SM_1000_NS12placeholders2_8E)
_ZN34_INTERNAL_33f5e5ca_4_k_cu_506dc4986thrust24THRUST_300001_SM_1000_NS12placeholders2_8E:
	.zero		1
	.type		_ZN34_INTERNAL_33f5e5ca_4_k_cu_506dc4984cuda3std3__45__cpo5crendE,@object
	.size		_ZN34_INTERNAL_33f5e5ca_4_k_cu_506dc4984cuda3std3__45__cpo5crendE,(_ZN34_INTERNAL_33f5e5ca_4_k_cu_506dc4984cuda3std6ranges3__45__cpo4prevE - _ZN34_INTERNAL_33f5e5ca_4_k_cu_506dc4984cuda3std3__45__cpo5crendE)
_ZN34_INTERNAL_33f5e5ca_4_k_cu_506dc4984cuda3std3__45__cpo5crendE:
	.zero		1
	.type		_ZN34_INTERNAL_33f5e5ca_4_k_cu_506dc4984cuda3std6ranges3__45__cpo4prevE,@object
	.size		_ZN34_INTERNAL_33f5e5ca_4_k_cu_506dc4984cuda3std6ranges3__45__cpo4prevE,(_ZN34_INTERNAL_33f5e5ca_4_k_cu_506dc4984cuda3std6ranges3__45__cpo9iter_moveE - _ZN34_INTERNAL_33f5e5ca_4_k_cu_506dc4984cuda3std6ranges3__45__cpo4prevE)
_ZN34_INTERNAL_33f5e5ca_4_k_cu_506dc4984cuda3std6ranges3__45__cpo4prevE:
	.zero		1
	.type		_ZN34_INTERNAL_33f5e5ca_4_k_cu_506dc4984cuda3std6ranges3__45__cpo9iter_moveE,@object
	.size		_ZN34_INTERNAL_33f5e5ca_4_k_cu_506dc4984cuda3std6ranges3__45__cpo9iter_moveE,(_ZN34_INTERNAL_33f5e5ca_4_k_cu_506dc4986thrust24THRUST_300001_SM_1000_NS6system6detail10sequential3seqE - _ZN34_INTERNAL_33f5e5ca_4_k_cu_506dc4984cuda3std6ranges3__45__cpo9iter_moveE)
_ZN34_INTERNAL_33f5e5ca_4_k_cu_506dc4984cuda3std6ranges3__45__cpo9iter_moveE:
	.zero		1
	.type		_ZN34_INTERNAL_33f5e5ca_4_k_cu_506dc4986thrust24THRUST_300001_SM_1000_NS6system6detail10sequential3seqE,@object
	.size		_ZN34_INTERNAL_33f5e5ca_4_k_cu_506dc4986thrust24THRUST_300001_SM_1000_NS6system6detail10sequential3seqE,(.L_31 - _ZN34_INTERNAL_33f5e5ca_4_k_cu_506dc4986thrust24THRUST_300001_SM_1000_NS6system6detail10sequential3seqE)
_ZN34_INTERNAL_33f5e5ca_4_k_cu_506dc4986thrust24THRUST_300001_SM_1000_NS6system6detail10sequential3seqE:
	.zero		1
.L_31:


//--------------------- .nv.constant0._ZN3cub18CUB_300001_SM_10006detail8for_each13static_kernelINS2_12policy_hub_t12policy_500_tElNS2_12op_wrapper_tIl14functor_thrustN6thrust24THRUST_300001_SM_1000_NS6detail15normal_iteratorINS9_10device_ptrIiEEEEEEEEvT0_T1_ --------------------------
	.section	.nv.constant0._ZN3cub18CUB_300001_SM_10006detail8for_each13static_kernelINS2_12policy_hub_t12policy_500_tElNS2_12op_wrapper_tIl14functor_thrustN6thrust24THRUST_300001_SM_1000_NS6detail15normal_iteratorINS9_10device_ptrIiEEEEEEEEvT0_T1_,"a",@progbits
	.sectionflags	@""
	.align	4
.nv.constant0._ZN3cub18CUB_300001_SM_10006detail8for_each13static_kernelINS2_12policy_hub_t12policy_500_tElNS2_12op_wrapper_tIl14functor_thrustN6thrust24THRUST_300001_SM_1000_NS6detail15normal_iteratorINS9_10device_ptrIiEEEEEEEEvT0_T1_:
	.zero		976


//--------------------- .nv.constant0._ZN3cub18CUB_300001_SM_10006detail8for_each13static_kernelINS2_12policy_hub_t12policy_500_tEmN6thrust24THRUST_300001_SM_1000_NS8cuda_cub20__uninitialized_fill7functorINS7_10device_ptrI6float4EESC_EEEEvT0_T1_ --------------------------
	.section	.nv.constant0._ZN3cub18CUB_300001_SM_10006detail8for_each13static_kernelINS2_12policy_hub_t12policy_500_tEmN6thrust24THRUST_300001_SM_1000_NS8cuda_cub20__uninitialized_fill7functorINS7_10device_ptrI6float4EESC_EEEEvT0_T1_,"a",@progbits
	.sectionflags	@""
	.align	4
.nv.constant0._ZN3cub18CUB_300001_SM_10006detail8for_each13static_kernelINS2_12policy_hub_t12policy_500_tEmN6thrust24THRUST_300001_SM_1000_NS8cuda_cub20__uninitialized_fill7functorINS7_10device_ptrI6float4EESC_EEEEvT0_T1_:
	.zero		944


//--------------------- .nv.constant0._ZN3cub18CUB_300001_SM_10006detail8for_each13static_kernelINS2_12policy_hub_t12policy_500_tElN6thrust24THRUST_300001_SM_1000_NS8cuda_cub10__tabulate7functorINS7_6detail15normal_iteratorINS7_10device_ptrIiEEEENS7_6system6detail7generic6detail22compute_sequence_valueIivEElEEEEvT0_T1_ --------------------------
	.section	.nv.constant0._ZN3cub18CUB_300001_SM_10006detail8for_each13static_kernelINS2_12policy_hub_t12policy_500_tElN6thrust24THRUST_300001_SM_1000_NS8cuda_cub10__tabulate7functorINS7_6detail15normal_iteratorINS7_10device_ptrIiEEEENS7_6system6detail7generic6detail22compute_sequence_valueIivEElEEEEvT0_T1_,"a",@progbits
	.sectionflags	@""
	.align	4
.nv.constant0._ZN3cub18CUB_300001_SM_10006detail8for_each13static_kernelINS2_12policy_hub_t12policy_500_tElN6thrust24THRUST_300001_SM_1000_NS8cuda_cub10__tabulate7functorINS7_6detail15normal_iteratorINS7_10device_ptrIiEEEENS7_6system6detail7generic6detail22compute_sequence_valueIivEElEEEEvT0_T1_:
	.zero		920


//--------------------- .nv.constant0._ZN3cub18CUB_300001_SM_10006detail8for_each13static_kernelINS2_12policy_hub_t12policy_500_tEmN6thrust24THRUST_300001_SM_1000_NS8cuda_cub20__uninitialized_fill7functorINS7_10device_ptrIiEEiEEEEvT0_T1_ --------------------------
	.section	.nv.constant0._ZN3cub18CUB_300001_SM_10006detail8for_each13static_kernelINS2_12policy_hub_t12policy_500_tEmN6thrust24THRUST_300001_SM_1000_NS8cuda_cub20__uninitialized_fill7functorINS7_10device_ptrIiEEiEEEEvT0_T1_,"a",@progbits
	.sectionflags	@""
	.align	4
.nv.constant0._ZN3cub18CUB_300001_SM_10006detail8for_each13static_kernelINS2_12policy_hub_t12policy_500_tEmN6thrust24THRUST_300001_SM_1000_NS8cuda_cub20__uninitialized_fill7functorINS7_10device_ptrIiEEiEEEEvT0_T1_:
	.zero		920


//--------------------- .nv.constant0._ZN3cub18CUB_300001_SM_10006detail11EmptyKernelIvEEvv --------------------------
	.section	.nv.constant0._ZN3cub18CUB_300001_SM_10006detail11EmptyKernelIvEEvv,"a",@progbits
	.sectionflags	@""
	.align	4
.nv.constant0._ZN3cub18CUB_300001_SM_10006detail11EmptyKernelIvEEvv:
	.zero		896


//--------------------- SYMBOLS --------------------------

	.type		.nv.reservedSmem.offset0,@object
	.size		.nv.reservedSmem.offset0,0x4
